// auto-generated by cutlass_sweep.gemm — config: {"arch": "sm_100", "cluster_m": 1, "cluster_n": 8, "dtype": "int8", "dtype_b": "int8", "layout": "nt", "stages": 0, "tile_k": 32, "tile_m": 64, "tile_n": 64}
#include "cutlass/cutlass.h"
#include "cutlass/gemm/collective/collective_builder.hpp"
#include "cutlass/gemm/device/gemm_universal_adapter.h"
#include "cutlass/gemm/kernel/gemm_universal.hpp"
#include "cutlass/epilogue/collective/collective_builder.hpp"

using ElemA = int8_t;
using ElemB = int8_t;
using ElemCD = int8_t;
using Acc  = int32_t;
using TileShape    = cute::Shape<cute::_64, cute::_64, cute::_32>;
using ClusterShape = cute::Shape<cute::_1, cute::_8, cute::_1>;

using CollectiveEpilogue = typename cutlass::epilogue::collective::CollectiveBuilder<
    cutlass::arch::Sm100, cutlass::arch::OpClassTensorOp,
    TileShape, ClusterShape,
    cutlass::epilogue::collective::EpilogueTileAuto,
    Acc, Acc,
    ElemCD, cutlass::layout::RowMajor, 128 / cutlass::sizeof_bits<ElemCD>::value,
    ElemCD, cutlass::layout::RowMajor, 128 / cutlass::sizeof_bits<ElemCD>::value,
    cutlass::epilogue::collective::EpilogueScheduleAuto
  >::CollectiveOp;

using CollectiveMainloop = typename cutlass::gemm::collective::CollectiveBuilder<
    cutlass::arch::Sm100, cutlass::arch::OpClassTensorOp,
    ElemA, cutlass::layout::RowMajor, 128 / cutlass::sizeof_bits<ElemA>::value,
    ElemB, cutlass::layout::ColumnMajor, 128 / cutlass::sizeof_bits<ElemB>::value,
    Acc,
    TileShape, ClusterShape,
    cutlass::gemm::collective::StageCountAutoCarveout<static_cast<int>(sizeof(typename CollectiveEpilogue::SharedStorage))>,
    cutlass::gemm::collective::KernelScheduleAuto
  >::CollectiveOp;

using GemmKernel = cutlass::gemm::kernel::GemmUniversal<
    cute::Shape<int,int,int,int>,
    CollectiveMainloop,
    CollectiveEpilogue
>;
using Gemm = cutlass::gemm::device::GemmUniversalAdapter<GemmKernel>;

// Force the device kernel symbol into the cubin without needing a host main.
auto* _anchor = &cutlass::device_kernel<GemmKernel>;


// ===== COMPILED SASS (sm_100a) =====

	.target	sm_100a

	.elftype	@"ET_EXEC"


//--------------------- .note.nv.tkinfo           --------------------------
	.section	.note.nv.tkinfo,"",@"SHT_NOTE"
	.sectionflags	@"SHF_NOTE_NV_TKINFO"
	.tkinfo
        /*0018*/ 	.word	0x00000002
        /*0030*/ 	.string	""
        /*0030*/ 	.string	"ptxas"
        /*0030*/ 	.string	"Cuda compilation tools, release 13.0, V13.0.88"
        /*0030*/ 	.string	"Build cuda_13.0.r13.0/compiler.36424714_0"
        /*0030*/ 	.string	"-arch sm_100a -m 64 "



//--------------------- .note.nv.cuinfo           --------------------------
	.section	.note.nv.cuinfo,"",@"SHT_NOTE"
	.sectionflags	@"SHF_NOTE_NV_CUINFO"
        /*0018*/ 	.short	0x0002
        /*001a*/ 	.short	0x0064
        /*001c*/ 	.short	0x0082
	.zero		2


//--------------------- .nv.info                  --------------------------
	.section	.nv.info,"",@"SHT_CUDA_INFO"
	.align	4


	//----- nvinfo : EIATTR_REGCOUNT
	.align		4
        /*0000*/ 	.byte	0x04, 0x2f
        /*0002*/ 	.short	(.L_19 - .L_18)
	.align		4
.L_18:
        /*0004*/ 	.word	index@(_ZN7cutlass13device_kernelINS_4gemm6kernel13GemmUniversalIN4cute5tupleIJiiiiEEENS1_10collective13CollectiveMmaINS1_35MainloopSm100TmaUmmaWarpSpecializedILi54ELi2ELi4ENS5_IJNS4_1CILi1EEENSA_ILi8EEESB_EEEEENS5_IJNSA_ILi64EEESF_NSA_ILi32EEEEEEaNS5_IJlSB_lEEEaSI_NS4_8TiledMMAINS4_8MMA_AtomIJNS4_15SM100_MMA_S8_SSIaaiLi64ELi64ELNS4_4UMMA5MajorE0ELSN_0ELNSM_8SaturateE0EEEEEENS4_6LayoutINS5_IJSB_SB_SB_EEENS5_IJNSA_ILi0EEEST_ST_EEEEENS5_IJNS4_10UnderscoreESW_SW_EEEEENS4_23SM90_TMA_LOAD_MULTICASTENS4_14ComposedLayoutINS4_7SwizzleILi1ELi4ELi3EEENS4_18smem_ptr_flag_bitsILi8EEENSR_INS5_IJSC_SG_EEENS5_IJSG_SB_EEEEEEEvNS4_8identityENS4_13SM90_TMA_LOADES18_vS19_EENS_8epilogue10collective18CollectiveEpilogueINS1C_23Sm100TmaWarpSpecializedILi1ELi1ELi32ELb0ELb0EEEJSH_NS5_IJNSR_ISF_SB_EES1H_EEEaSI_aSI_NS1C_6fusion15FusionCallbacksIS1G_NS1J_17LinearCombinationIaiaiLNS_15FloatRoundStyleE2EEESH_S1I_JEEENS4_5SM1004TMEM4LOAD26SM100_TMEM_LOAD_16dp32b32xES1A_NS10_INS11_ILi2ELi4ELi3EEES14_NSR_INS5_IJSC_SF_EEENS5_IJSF_SB_EEEEEEENS4_39AutoVectorizingCopyWithAssumedAlignmentILi128EEENS4_14SM90_TMA_STOREES1X_S1Z_S1Z_EEEvvEEEEvNT_6ParamsE)
        /*0008*/ 	.word	0x00000059


	//----- nvinfo : EIATTR_FRAME_SIZE
	.align		4
.L_19:
        /*000c*/ 	.byte	0x04, 0x11
        /*000e*/ 	.short	(.L_21 - .L_20)
	.align		4
.L_20:
        /*0010*/ 	.word	index@($__internal_2_$__cuda_sm10x_tcgen05_guardrail_trap_unallocated_columns_being_dealloced)
        /*0014*/ 	.word	0x00000000


	//----- nvinfo : EIATTR_FRAME_SIZE
	.align		4
.L_21:
        /*0018*/ 	.byte	0x04, 0x11
        /*001a*/ 	.short	(.L_23 - .L_22)
	.align		4
.L_22:
        /*001c*/ 	.word	index@($__internal_1_$__cuda_sm10x_tcgen05_guardrail_trap_phase_invalid_during_alloc)
        /*0020*/ 	.word	0x00000000


	//----- nvinfo : EIATTR_FRAME_SIZE
	.align		4
.L_23:
        /*0024*/ 	.byte	0x04, 0x11
        /*0026*/ 	.short	(.L_25 - .L_24)
	.align		4
.L_24:
        /*0028*/ 	.word	index@($__internal_0_$__cuda_sm10x_tcgen05_guardrail_trap_col_being_dealloced_not_returned_by_alloc)
        /*002c*/ 	.word	0x00000000


	//----- nvinfo : EIATTR_FRAME_SIZE
	.align		4
.L_25:
        /*0030*/ 	.byte	0x04, 0x11
        /*0032*/ 	.short	(.L_27 - .L_26)
	.align		4
.L_26:
        /*0034*/ 	.word	index@(_ZN7cutlass13device_kernelINS_4gemm6kernel13GemmUniversalIN4cute5tupleIJiiiiEEENS1_10collective13CollectiveMmaINS1_35MainloopSm100TmaUmmaWarpSpecializedILi54ELi2ELi4ENS5_IJNS4_1CILi1EEENSA_ILi8EEESB_EEEEENS5_IJNSA_ILi64EEESF_NSA_ILi32EEEEEEaNS5_IJlSB_lEEEaSI_NS4_8TiledMMAINS4_8MMA_AtomIJNS4_15SM100_MMA_S8_SSIaaiLi64ELi64ELNS4_4UMMA5MajorE0ELSN_0ELNSM_8SaturateE0EEEEEENS4_6LayoutINS5_IJSB_SB_SB_EEENS5_IJNSA_ILi0EEEST_ST_EEEEENS5_IJNS4_10UnderscoreESW_SW_EEEEENS4_23SM90_TMA_LOAD_MULTICASTENS4_14ComposedLayoutINS4_7SwizzleILi1ELi4ELi3EEENS4_18smem_ptr_flag_bitsILi8EEENSR_INS5_IJSC_SG_EEENS5_IJSG_SB_EEEEEEEvNS4_8identityENS4_13SM90_TMA_LOADES18_vS19_EENS_8epilogue10collective18CollectiveEpilogueINS1C_23Sm100TmaWarpSpecializedILi1ELi1ELi32ELb0ELb0EEEJSH_NS5_IJNSR_ISF_SB_EES1H_EEEaSI_aSI_NS1C_6fusion15FusionCallbacksIS1G_NS1J_17LinearCombinationIaiaiLNS_15FloatRoundStyleE2EEESH_S1I_JEEENS4_5SM1004TMEM4LOAD26SM100_TMEM_LOAD_16dp32b32xES1A_NS10_INS11_ILi2ELi4ELi3EEES14_NSR_INS5_IJSC_SF_EEENS5_IJSF_SB_EEEEEEENS4_39AutoVectorizingCopyWithAssumedAlignmentILi128EEENS4_14SM90_TMA_STOREES1X_S1Z_S1Z_EEEvvEEEEvNT_6ParamsE)
        /*0038*/ 	.word	0x00000000


	//----- nvinfo : EIATTR_MIN_STACK_SIZE
	.align		4
.L_27:
        /*003c*/ 	.byte	0x04, 0x12
        /*003e*/ 	.short	(.L_29 - .L_28)
	.align		4
.L_28:
        /*0040*/ 	.word	index@(_ZN7cutlass13device_kernelINS_4gemm6kernel13GemmUniversalIN4cute5tupleIJiiiiEEENS1_10collective13CollectiveMmaINS1_35MainloopSm100TmaUmmaWarpSpecializedILi54ELi2ELi4ENS5_IJNS4_1CILi1EEENSA_ILi8EEESB_EEEEENS5_IJNSA_ILi64EEESF_NSA_ILi32EEEEEEaNS5_IJlSB_lEEEaSI_NS4_8TiledMMAINS4_8MMA_AtomIJNS4_15SM100_MMA_S8_SSIaaiLi64ELi64ELNS4_4UMMA5MajorE0ELSN_0ELNSM_8SaturateE0EEEEEENS4_6LayoutINS5_IJSB_SB_SB_EEENS5_IJNSA_ILi0EEEST_ST_EEEEENS5_IJNS4_10UnderscoreESW_SW_EEEEENS4_23SM90_TMA_LOAD_MULTICASTENS4_14ComposedLayoutINS4_7SwizzleILi1ELi4ELi3EEENS4_18smem_ptr_flag_bitsILi8EEENSR_INS5_IJSC_SG_EEENS5_IJSG_SB_EEEEEEEvNS4_8identityENS4_13SM90_TMA_LOADES18_vS19_EENS_8epilogue10collective18CollectiveEpilogueINS1C_23Sm100TmaWarpSpecializedILi1ELi1ELi32ELb0ELb0EEEJSH_NS5_IJNSR_ISF_SB_EES1H_EEEaSI_aSI_NS1C_6fusion15FusionCallbacksIS1G_NS1J_17LinearCombinationIaiaiLNS_15FloatRoundStyleE2EEESH_S1I_JEEENS4_5SM1004TMEM4LOAD26SM100_TMEM_LOAD_16dp32b32xES1A_NS10_INS11_ILi2ELi4ELi3EEES14_NSR_INS5_IJSC_SF_EEENS5_IJSF_SB_EEEEEEENS4_39AutoVectorizingCopyWithAssumedAlignmentILi128EEENS4_14SM90_TMA_STOREES1X_S1Z_S1Z_EEEvvEEEEvNT_6ParamsE)
        /*0044*/ 	.word	0x00000000
.L_29:


//--------------------- .nv.compat                --------------------------
	.section	.nv.compat,"",@"SHT_CUDA_COMPAT_INFO"
	.align	4
        /*0000*/ 	.byte	0x02, 0x09, 0x01, 0x00, 0x02, 0x02, 0x03, 0x00, 0x02, 0x05, 0x06, 0x00, 0x03, 0x07, 0x01, 0x01
        /*0010*/ 	.byte	0x02, 0x03, 0x01, 0x00, 0x02, 0x06, 0x01, 0x00, 0x04, 0x0b, 0x08, 0x00, 0x01, 0x00, 0x00, 0x00
        /*0020*/ 	.byte	0x00, 0x00, 0x00, 0x00


//--------------------- .nv.info._ZN7cutlass13device_kernelINS_4gemm6kernel13GemmUniversalIN4cute5tupleIJiiiiEEENS1_10collective13CollectiveMmaINS1_35MainloopSm100TmaUmmaWarpSpecializedILi54ELi2ELi4ENS5_IJNS4_1CILi1EEENSA_ILi8EEESB_EEEEENS5_IJNSA_ILi64EEESF_NSA_ILi32EEEEEEaNS5_IJlSB_lEEEaSI_NS4_8TiledMMAINS4_8MMA_AtomIJNS4_15SM100_MMA_S8_SSIaaiLi64ELi64ELNS4_4UMMA5MajorE0ELSN_0ELNSM_8SaturateE0EEEEEENS4_6LayoutINS5_IJSB_SB_SB_EEENS5_IJNSA_ILi0EEEST_ST_EEEEENS5_IJNS4_10UnderscoreESW_SW_EEEEENS4_23SM90_TMA_LOAD_MULTICASTENS4_14ComposedLayoutINS4_7SwizzleILi1ELi4ELi3EEENS4_18smem_ptr_flag_bitsILi8EEENSR_INS5_IJSC_SG_EEENS5_IJSG_SB_EEEEEEEvNS4_8identityENS4_13SM90_TMA_LOADES18_vS19_EENS_8epilogue10collective18CollectiveEpilogueINS1C_23Sm100TmaWarpSpecializedILi1ELi1ELi32ELb0ELb0EEEJSH_NS5_IJNSR_ISF_SB_EES1H_EEEaSI_aSI_NS1C_6fusion15FusionCallbacksIS1G_NS1J_17LinearCombinationIaiaiLNS_15FloatRoundStyleE2EEESH_S1I_JEEENS4_5SM1004TMEM4LOAD26SM100_TMEM_LOAD_16dp32b32xES1A_NS10_INS11_ILi2ELi4ELi3EEES14_NSR_INS5_IJSC_SF_EEENS5_IJSF_SB_EEEEEEENS4_39AutoVectorizingCopyWithAssumedAlignmentILi128EEENS4_14SM90_TMA_STOREES1X_S1Z_S1Z_EEEvvEEEEvNT_6ParamsE --------------------------
	.section	.nv.info._ZN7cutlass13device_kernelINS_4gemm6kernel13GemmUniversalIN4cute5tupleIJiiiiEEENS1_10collective13CollectiveMmaINS1_35MainloopSm100TmaUmmaWarpSpecializedILi54ELi2ELi4ENS5_IJNS4_1CILi1EEENSA_ILi8EEESB_EEEEENS5_IJNSA_ILi64EEESF_NSA_ILi32EEEEEEaNS5_IJlSB_lEEEaSI_NS4_8TiledMMAINS4_8MMA_AtomIJNS4_15SM100_MMA_S8_SSIaaiLi64ELi64ELNS4_4UMMA5MajorE0ELSN_0ELNSM_8SaturateE0EEEEEENS4_6LayoutINS5_IJSB_SB_SB_EEENS5_IJNSA_ILi0EEEST_ST_EEEEENS5_IJNS4_10UnderscoreESW_SW_EEEEENS4_23SM90_TMA_LOAD_MULTICASTENS4_14ComposedLayoutINS4_7SwizzleILi1ELi4ELi3EEENS4_18smem_ptr_flag_bitsILi8EEENSR_INS5_IJSC_SG_EEENS5_IJSG_SB_EEEEEEEvNS4_8identityENS4_13SM90_TMA_LOADES18_vS19_EENS_8epilogue10collective18CollectiveEpilogueINS1C_23Sm100TmaWarpSpecializedILi1ELi1ELi32ELb0ELb0EEEJSH_NS5_IJNSR_ISF_SB_EES1H_EEEaSI_aSI_NS1C_6fusion15FusionCallbacksIS1G_NS1J_17LinearCombinationIaiaiLNS_15FloatRoundStyleE2EEESH_S1I_JEEENS4_5SM1004TMEM4LOAD26SM100_TMEM_LOAD_16dp32b32xES1A_NS10_INS11_ILi2ELi4ELi3EEES14_NSR_INS5_IJSC_SF_EEENS5_IJSF_SB_EEEEEEENS4_39AutoVectorizingCopyWithAssumedAlignmentILi128EEENS4_14SM90_TMA_STOREES1X_S1Z_S1Z_EEEvvEEEEvNT_6ParamsE,"",@"SHT_CUDA_INFO"
	.sectionflags	@""
	.align	4


	//----- nvinfo : EIATTR_CUDA_API_VERSION
	.align		4
        /*0000*/ 	.byte	0x04, 0x37
        /*0002*/ 	.short	(.L_31 - .L_30)
.L_30:
        /*0004*/ 	.word	0x00000082


	//----- nvinfo : EIATTR_KPARAM_INFO
	.align		4
.L_31:
        /*0008*/ 	.byte	0x04, 0x17
        /*000a*/ 	.short	(.L_33 - .L_32)
.L_32:
        /*000c*/ 	.word	0x00000000
        /*0010*/ 	.short	0x0000
        /*0012*/ 	.short	0x0000
        /*0014*/ 	.byte	0x00, 0xf0, 0x01, 0x20


	//----- nvinfo : EIATTR_AT_ENTRY_FRAGMENTS
	.align		4
.L_33:
        /*0018*/ 	.byte	0x04, 0x4f
        /*001a*/ 	.short	(.L_35 - .L_34)


	//   ....[0]....
.L_34:
        /*001c*/ 	.word	0x00000006


	//----- nvinfo : EIATTR_RESERVED_SMEM_USED
	.align		4
.L_35:
        /*0020*/ 	.byte	0x01, 0x41
	.zero		2


	//----- nvinfo : EIATTR_SPARSE_MMA_MASK
	.align		4
        /*0024*/ 	.byte	0x03, 0x50
        /*0026*/ 	.short	0x0000


	//----- nvinfo : EIATTR_TCGEN05_1CTA_USED
	.align		4
        /*0028*/ 	.byte	0x01, 0x51
	.zero		2


	//----- nvinfo : EIATTR_MAXREG_COUNT
	.align		4
        /*002c*/ 	.byte	0x03, 0x1b
        /*002e*/ 	.short	0x00ff


	//----- nvinfo : EIATTR_NUM_BARRIERS
	.align		4
        /*0030*/ 	.byte	0x02, 0x4c
        /*0032*/ 	.byte	0x07
	.zero		1


	//----- nvinfo : EIATTR_EXTERNS
	.align		4
        /*0034*/ 	.byte	0x04, 0x0f
        /*0036*/ 	.short	(.L_37 - .L_36)


	//   ....[0]....
	.align		4
.L_36:
        /*0038*/ 	.word	index@(__assertfail)


	//----- nvinfo : EIATTR_MERCURY_ISA_VERSION
	.align		4
.L_37:
        /*003c*/ 	.byte	0x03, 0x5f
        /*003e*/ 	.short	0x0101


	//----- nvinfo : EIATTR_INT_WARP_WIDE_INSTR_OFFSETS
	.align		4
        /*0040*/ 	.byte	0x04, 0x31
        /*0042*/ 	.short	(.L_39 - .L_38)


	//   ....[0]....
.L_38:
        /*0044*/ 	.word	0x00005ec0


	//   ....[1]....
        /*0048*/ 	.word	0x00005ef0


	//   ....[2]....
        /*004c*/ 	.word	0x00005f10


	//   ....[3]....
        /*0050*/ 	.word	0x00006a40


	//   ....[4]....
        /*0054*/ 	.word	0x00006af0


	//----- nvinfo : EIATTR_COOP_GROUP_MASK_REGIDS
	.align		4
.L_39:
        /*0058*/ 	.byte	0x04, 0x29
        /*005a*/ 	.short	(.L_41 - .L_40)


	//   ....[0]....
.L_40:
        /*005c*/ 	.word	0xffffffff


	//   ....[1]....
        /*0060*/ 	.word	0xffffffff


	//   ....[2]....
        /*0064*/ 	.word	0xffffffff


	//   ....[3]....
        /*0068*/ 	.word	0xffffffff


	//   ....[4]....
        /*006c*/ 	.word	0xffffffff


	//   ....[5]....
        /*0070*/ 	.word	0xffffffff


	//   ....[6]....
        /*0074*/ 	.word	0xffffffff


	//   ....[7]....
        /*0078*/ 	.word	0xffffffff


	//   ....[8]....
        /*007c*/ 	.word	0xffffffff


	//   ....[9]....
        /*0080*/ 	.word	0xffffffff


	//   ....[10]....
        /*0084*/ 	.word	0xffffffff


	//   ....[11]....
        /*0088*/ 	.word	0xffffffff


	//   ....[12]....
        /*008c*/ 	.word	0xffffffff


	//   ....[13]....
        /*0090*/ 	.word	0xffffffff


	//----- nvinfo : EIATTR_COOP_GROUP_INSTR_OFFSETS
	.align		4
.L_41:
        /*0094*/ 	.byte	0x04, 0x28
        /*0096*/ 	.short	(.L_43 - .L_42)


	//   ....[0]....
.L_42:
        /*0098*/ 	.word	0x00000080


	//   ....[1]....
        /*009c*/ 	.word	0x000004e0


	//   ....[2]....
        /*00a0*/ 	.word	0x00000d00


	//   ....[3]....
        /*00a4*/ 	.word	0x00000e40


	//   ....[4]....
        /*00a8*/ 	.word	0x00000f40


	//   ....[5]....
        /*00ac*/ 	.word	0x000010b0


	//   ....[6]....
        /*00b0*/ 	.word	0x00001250


	//   ....[7]....
        /*00b4*/ 	.word	0x00001400


	//   ....[8]....
        /*00b8*/ 	.word	0x00002740


	//   ....[9]....
        /*00bc*/ 	.word	0x00005200


	//   ....[10]....
        /*00c0*/ 	.word	0x00005410


	//   ....[11]....
        /*00c4*/ 	.word	0x00005440


	//   ....[12]....
        /*00c8*/ 	.word	0x00005da0


	//   ....[13]....
        /*00cc*/ 	.word	0x00005fd0


	//----- nvinfo : EIATTR_VRC_CTA_INIT_COUNT
	.align		4
.L_43:
        /*00d0*/ 	.byte	0x02, 0x4a
        /*00d2*/ 	.byte	0x80
	.zero		1


	//----- nvinfo : EIATTR_SYSCALL_OFFSETS
	.align		4
        /*00d4*/ 	.byte	0x04, 0x46
        /*00d6*/ 	.short	(.L_45 - .L_44)


	//   ....[0]....
.L_44:
        /*00d8*/ 	.word	0x00007650


	//   ....[1]....
        /*00dc*/ 	.word	0x00007790


	//   ....[2]....
        /*00e0*/ 	.word	0x00007f10


	//----- nvinfo : EIATTR_MBARRIER_INSTR_OFFSETS
	.align		4
.L_45:
        /*00e4*/ 	.byte	0x04, 0x39
        /*00e6*/ 	.short	(.L_47 - .L_46)


	//   ....[0]....
.L_46:
        /*00e8*/ 	.word	0x00000620
        /*00ec*/ 	.word	0x000000ff
        /*00f0*/ 	.word	0x00000000
        /*00f4*/ 	.short	0x0100
        /*00f6*/ 	.byte	0x04
	.zero		1


	//   ....[1]....
        /*00f8*/ 	.word	0x00000630
        /*00fc*/ 	.word	0x000000ff
        /*0100*/ 	.word	0x000001b0
        /*0104*/ 	.short	0x0100
        /*0106*/ 	.byte	0x04
	.zero		1


	//   ....[2]....
        /*0108*/ 	.word	0x00000640
        /*010c*/ 	.word	0x000000ff
        /*0110*/ 	.word	0x00000008
        /*0114*/ 	.short	0x0100
        /*0116*/ 	.byte	0x04
	.zero		1


	//   ....[3]....
        /*0118*/ 	.word	0x00000650
        /*011c*/ 	.word	0x000000ff
        /*0120*/ 	.word	0x000001b8
        /*0124*/ 	.short	0x0100
        /*0126*/ 	.byte	0x04
	.zero		1


	//   ....[4]....
        /*0128*/ 	.word	0x00000660
        /*012c*/ 	.word	0x000000ff
        /*0130*/ 	.word	0x00000010
        /*0134*/ 	.short	0x0100
        /*0136*/ 	.byte	0x04
	.zero		1


	//   ....[5]....
        /*0138*/ 	.word	0x00000670
        /*013c*/ 	.word	0x000000ff
        /*0140*/ 	.word	0x000001c0
        /*0144*/ 	.short	0x0100
        /*0146*/ 	.byte	0x04
	.zero		1


	//   ....[6]....
        /*0148*/ 	.word	0x00000680
        /*014c*/ 	.word	0x000000ff
        /*0150*/ 	.word	0x00000018
        /*0154*/ 	.short	0x0100
        /*0156*/ 	.byte	0x04
	.zero		1


	//   ....[7]....
        /*0158*/ 	.word	0x00000690
        /*015c*/ 	.word	0x000000ff
        /*0160*/ 	.word	0x000001c8
        /*0164*/ 	.short	0x0100
        /*0166*/ 	.byte	0x04
	.zero		1


	//   ....[8]....
        /*0168*/ 	.word	0x000006a0
        /*016c*/ 	.word	0x000000ff
        /*0170*/ 	.word	0x00000020
        /*0174*/ 	.short	0x0100
        /*0176*/ 	.byte	0x04
	.zero		1


	//   ....[9]....
        /*0178*/ 	.word	0x000006b0
        /*017c*/ 	.word	0x000000ff
        /*0180*/ 	.word	0x000001d0
        /*0184*/ 	.short	0x0100
        /*0186*/ 	.byte	0x04
	.zero		1


	//   ....[10]....
        /*0188*/ 	.word	0x000006c0
        /*018c*/ 	.word	0x000000ff
        /*0190*/ 	.word	0x00000028
        /*0194*/ 	.short	0x0100
        /*0196*/ 	.byte	0x04
	.zero		1


	//   ....[11]....
        /*0198*/ 	.word	0x000006d0
        /*019c*/ 	.word	0x000000ff
        /*01a0*/ 	.word	0x000001d8
        /*01a4*/ 	.short	0x0100
        /*01a6*/ 	.byte	0x04
	.zero		1


	//   ....[12]....
        /*01a8*/ 	.word	0x000006e0
        /*01ac*/ 	.word	0x000000ff
        /*01b0*/ 	.word	0x00000030
        /*01b4*/ 	.short	0x0100
        /*01b6*/ 	.byte	0x04
	.zero		1


	//   ....[13]....
        /*01b8*/ 	.word	0x000006f0
        /*01bc*/ 	.word	0x000000ff
        /*01c0*/ 	.word	0x000001e0
        /*01c4*/ 	.short	0x0100
        /*01c6*/ 	.byte	0x04
	.zero		1


	//   ....[14]....
        /*01c8*/ 	.word	0x00000700
        /*01cc*/ 	.word	0x000000ff
        /*01d0*/ 	.word	0x00000038
        /*01d4*/ 	.short	0x0100
        /*01d6*/ 	.byte	0x04
	.zero		1


	//   ....[15]....
        /*01d8*/ 	.word	0x00000710
        /*01dc*/ 	.word	0x000000ff
        /*01e0*/ 	.word	0x000001e8
        /*01e4*/ 	.short	0x0100
        /*01e6*/ 	.byte	0x04
	.zero		1


	//   ....[16]....
        /*01e8*/ 	.word	0x00000720
        /*01ec*/ 	.word	0x000000ff
        /*01f0*/ 	.word	0x00000040
        /*01f4*/ 	.short	0x0100
        /*01f6*/ 	.byte	0x04
	.zero		1


	//   ....[17]....
        /*01f8*/ 	.word	0x00000730
        /*01fc*/ 	.word	0x000000ff
        /*0200*/ 	.word	0x000001f0
        /*0204*/ 	.short	0x0100
        /*0206*/ 	.byte	0x04
	.zero		1


	//   ....[18]....
        /*0208*/ 	.word	0x00000740
        /*020c*/ 	.word	0x000000ff
        /*0210*/ 	.word	0x00000048
        /*0214*/ 	.short	0x0100
        /*0216*/ 	.byte	0x04
	.zero		1


	//   ....[19]....
        /*0218*/ 	.word	0x00000750
        /*021c*/ 	.word	0x000000ff
        /*0220*/ 	.word	0x000001f8
        /*0224*/ 	.short	0x0100
        /*0226*/ 	.byte	0x04
	.zero		1


	//   ....[20]....
        /*0228*/ 	.word	0x00000760
        /*022c*/ 	.word	0x000000ff
        /*0230*/ 	.word	0x00000050
        /*0234*/ 	.short	0x0100
        /*0236*/ 	.byte	0x04
	.zero		1


	//   ....[21]....
        /*0238*/ 	.word	0x00000770
        /*023c*/ 	.word	0x000000ff
        /*0240*/ 	.word	0x00000200
        /*0244*/ 	.short	0x0100
        /*0246*/ 	.byte	0x04
	.zero		1


	//   ....[22]....
        /*0248*/ 	.word	0x00000780
        /*024c*/ 	.word	0x000000ff
        /*0250*/ 	.word	0x00000058
        /*0254*/ 	.short	0x0100
        /*0256*/ 	.byte	0x04
	.zero		1


	//   ....[23]....
        /*0258*/ 	.word	0x00000790
        /*025c*/ 	.word	0x000000ff
        /*0260*/ 	.word	0x00000208
        /*0264*/ 	.short	0x0100
        /*0266*/ 	.byte	0x04
	.zero		1


	//   ....[24]....
        /*0268*/ 	.word	0x000007a0
        /*026c*/ 	.word	0x000000ff
        /*0270*/ 	.word	0x00000060
        /*0274*/ 	.short	0x0100
        /*0276*/ 	.byte	0x04
	.zero		1


	//   ....[25]....
        /*0278*/ 	.word	0x000007b0
        /*027c*/ 	.word	0x000000ff
        /*0280*/ 	.word	0x00000210
        /*0284*/ 	.short	0x0100
        /*0286*/ 	.byte	0x04
	.zero		1


	//   ....[26]....
        /*0288*/ 	.word	0x000007c0
        /*028c*/ 	.word	0x000000ff
        /*0290*/ 	.word	0x00000068
        /*0294*/ 	.short	0x0100
        /*0296*/ 	.byte	0x04
	.zero		1


	//   ....[27]....
        /*0298*/ 	.word	0x000007d0
        /*029c*/ 	.word	0x000000ff
        /*02a0*/ 	.word	0x00000218
        /*02a4*/ 	.short	0x0100
        /*02a6*/ 	.byte	0x04
	.zero		1


	//   ....[28]....
        /*02a8*/ 	.word	0x000007e0
        /*02ac*/ 	.word	0x000000ff
        /*02b0*/ 	.word	0x00000070
        /*02b4*/ 	.short	0x0100
        /*02b6*/ 	.byte	0x04
	.zero		1


	//   ....[29]....
        /*02b8*/ 	.word	0x000007f0
        /*02bc*/ 	.word	0x000000ff
        /*02c0*/ 	.word	0x00000220
        /*02c4*/ 	.short	0x0100
        /*02c6*/ 	.byte	0x04
	.zero		1


	//   ....[30]....
        /*02c8*/ 	.word	0x00000800
        /*02cc*/ 	.word	0x000000ff
        /*02d0*/ 	.word	0x00000078
        /*02d4*/ 	.short	0x0100
        /*02d6*/ 	.byte	0x04
	.zero		1


	//   ....[31]....
        /*02d8*/ 	.word	0x00000810
        /*02dc*/ 	.word	0x000000ff
        /*02e0*/ 	.word	0x00000228
        /*02e4*/ 	.short	0x0100
        /*02e6*/ 	.byte	0x04
	.zero		1


	//   ....[32]....
        /*02e8*/ 	.word	0x00000820
        /*02ec*/ 	.word	0x000000ff
        /*02f0*/ 	.word	0x00000080
        /*02f4*/ 	.short	0x0100
        /*02f6*/ 	.byte	0x04
	.zero		1


	//   ....[33]....
        /*02f8*/ 	.word	0x00000830
        /*02fc*/ 	.word	0x000000ff
        /*0300*/ 	.word	0x00000230
        /*0304*/ 	.short	0x0100
        /*0306*/ 	.byte	0x04
	.zero		1


	//   ....[34]....
        /*0308*/ 	.word	0x00000840
        /*030c*/ 	.word	0x000000ff
        /*0310*/ 	.word	0x00000088
        /*0314*/ 	.short	0x0100
        /*0316*/ 	.byte	0x04
	.zero		1


	//   ....[35]....
        /*0318*/ 	.word	0x00000850
        /*031c*/ 	.word	0x000000ff
        /*0320*/ 	.word	0x00000238
        /*0324*/ 	.short	0x0100
        /*0326*/ 	.byte	0x04
	.zero		1


	//   ....[36]....
        /*0328*/ 	.word	0x00000860
        /*032c*/ 	.word	0x000000ff
        /*0330*/ 	.word	0x00000090
        /*0334*/ 	.short	0x0100
        /*0336*/ 	.byte	0x04
	.zero		1


	//   ....[37]....
        /*0338*/ 	.word	0x00000870
        /*033c*/ 	.word	0x000000ff
        /*0340*/ 	.word	0x00000240
        /*0344*/ 	.short	0x0100
        /*0346*/ 	.byte	0x04
	.zero		1


	//   ....[38]....
        /*0348*/ 	.word	0x00000880
        /*034c*/ 	.word	0x000000ff
        /*0350*/ 	.word	0x00000098
        /*0354*/ 	.short	0x0100
        /*0356*/ 	.byte	0x04
	.zero		1


	//   ....[39]....
        /*0358*/ 	.word	0x00000890
        /*035c*/ 	.word	0x000000ff
        /*0360*/ 	.word	0x00000248
        /*0364*/ 	.short	0x0100
        /*0366*/ 	.byte	0x04
	.zero		1


	//   ....[40]....
        /*0368*/ 	.word	0x000008a0
        /*036c*/ 	.word	0x000000ff
        /*0370*/ 	.word	0x000000a0
        /*0374*/ 	.short	0x0100
        /*0376*/ 	.byte	0x04
	.zero		1


	//   ....[41]....
        /*0378*/ 	.word	0x000008b0
        /*037c*/ 	.word	0x000000ff
        /*0380*/ 	.word	0x00000250
        /*0384*/ 	.short	0x0100
        /*0386*/ 	.byte	0x04
	.zero		1


	//   ....[42]....
        /*0388*/ 	.word	0x000008c0
        /*038c*/ 	.word	0x000000ff
        /*0390*/ 	.word	0x000000a8
        /*0394*/ 	.short	0x0100
        /*0396*/ 	.byte	0x04
	.zero		1


	//   ....[43]....
        /*0398*/ 	.word	0x000008d0
        /*039c*/ 	.word	0x000000ff
        /*03a0*/ 	.word	0x00000258
        /*03a4*/ 	.short	0x0100
        /*03a6*/ 	.byte	0x04
	.zero		1


	//   ....[44]....
        /*03a8*/ 	.word	0x000008e0
        /*03ac*/ 	.word	0x000000ff
        /*03b0*/ 	.word	0x000000b0
        /*03b4*/ 	.short	0x0100
        /*03b6*/ 	.byte	0x04
	.zero		1


	//   ....[45]....
        /*03b8*/ 	.word	0x000008f0
        /*03bc*/ 	.word	0x000000ff
        /*03c0*/ 	.word	0x00000260
        /*03c4*/ 	.short	0x0100
        /*03c6*/ 	.byte	0x04
	.zero		1


	//   ....[46]....
        /*03c8*/ 	.word	0x00000900
        /*03cc*/ 	.word	0x000000ff
        /*03d0*/ 	.word	0x000000b8
        /*03d4*/ 	.short	0x0100
        /*03d6*/ 	.byte	0x04
	.zero		1


	//   ....[47]....
        /*03d8*/ 	.word	0x00000910
        /*03dc*/ 	.word	0x000000ff
        /*03e0*/ 	.word	0x00000268
        /*03e4*/ 	.short	0x0100
        /*03e6*/ 	.byte	0x04
	.zero		1


	//   ....[48]....
        /*03e8*/ 	.word	0x00000920
        /*03ec*/ 	.word	0x000000ff
        /*03f0*/ 	.word	0x000000c0
        /*03f4*/ 	.short	0x0100
        /*03f6*/ 	.byte	0x04
	.zero		1


	//   ....[49]....
        /*03f8*/ 	.word	0x00000930
        /*03fc*/ 	.word	0x000000ff
        /*0400*/ 	.word	0x00000270
        /*0404*/ 	.short	0x0100
        /*0406*/ 	.byte	0x04
	.zero		1


	//   ....[50]....
        /*0408*/ 	.word	0x00000940
        /*040c*/ 	.word	0x000000ff
        /*0410*/ 	.word	0x000000c8
        /*0414*/ 	.short	0x0100
        /*0416*/ 	.byte	0x04
	.zero		1


	//   ....[51]....
        /*0418*/ 	.word	0x00000950
        /*041c*/ 	.word	0x000000ff
        /*0420*/ 	.word	0x00000278
        /*0424*/ 	.short	0x0100
        /*0426*/ 	.byte	0x04
	.zero		1


	//   ....[52]....
        /*0428*/ 	.word	0x00000960
        /*042c*/ 	.word	0x000000ff
        /*0430*/ 	.word	0x000000d0
        /*0434*/ 	.short	0x0100
        /*0436*/ 	.byte	0x04
	.zero		1


	//   ....[53]....
        /*0438*/ 	.word	0x00000970
        /*043c*/ 	.word	0x000000ff
        /*0440*/ 	.word	0x00000280
        /*0444*/ 	.short	0x0100
        /*0446*/ 	.byte	0x04
	.zero		1


	//   ....[54]....
        /*0448*/ 	.word	0x00000980
        /*044c*/ 	.word	0x000000ff
        /*0450*/ 	.word	0x000000d8
        /*0454*/ 	.short	0x0100
        /*0456*/ 	.byte	0x04
	.zero		1


	//   ....[55]....
        /*0458*/ 	.word	0x00000990
        /*045c*/ 	.word	0x000000ff
        /*0460*/ 	.word	0x00000288
        /*0464*/ 	.short	0x0100
        /*0466*/ 	.byte	0x04
	.zero		1


	//   ....[56]....
        /*0468*/ 	.word	0x000009a0
        /*046c*/ 	.word	0x000000ff
        /*0470*/ 	.word	0x000000e0
        /*0474*/ 	.short	0x0100
        /*0476*/ 	.byte	0x04
	.zero		1


	//   ....[57]....
        /*0478*/ 	.word	0x000009b0
        /*047c*/ 	.word	0x000000ff
        /*0480*/ 	.word	0x00000290
        /*0484*/ 	.short	0x0100
        /*0486*/ 	.byte	0x04
	.zero		1


	//   ....[58]....
        /*0488*/ 	.word	0x000009c0
        /*048c*/ 	.word	0x000000ff
        /*0490*/ 	.word	0x000000e8
        /*0494*/ 	.short	0x0100
        /*0496*/ 	.byte	0x04
	.zero		1


	//   ....[59]....
        /*0498*/ 	.word	0x000009d0
        /*049c*/ 	.word	0x000000ff
        /*04a0*/ 	.word	0x00000298
        /*04a4*/ 	.short	0x0100
        /*04a6*/ 	.byte	0x04
	.zero		1


	//   ....[60]....
        /*04a8*/ 	.word	0x000009e0
        /*04ac*/ 	.word	0x000000ff
        /*04b0*/ 	.word	0x000000f0
        /*04b4*/ 	.short	0x0100
        /*04b6*/ 	.byte	0x04
	.zero		1


	//   ....[61]....
        /*04b8*/ 	.word	0x000009f0
        /*04bc*/ 	.word	0x000000ff
        /*04c0*/ 	.word	0x000002a0
        /*04c4*/ 	.short	0x0100
        /*04c6*/ 	.byte	0x04
	.zero		1


	//   ....[62]....
        /*04c8*/ 	.word	0x00000a00
        /*04cc*/ 	.word	0x000000ff
        /*04d0*/ 	.word	0x000000f8
        /*04d4*/ 	.short	0x0100
        /*04d6*/ 	.byte	0x04
	.zero		1


	//   ....[63]....
        /*04d8*/ 	.word	0x00000a10
        /*04dc*/ 	.word	0x000000ff
        /*04e0*/ 	.word	0x000002a8
        /*04e4*/ 	.short	0x0100
        /*04e6*/ 	.byte	0x04
	.zero		1


	//   ....[64]....
        /*04e8*/ 	.word	0x00000a20
        /*04ec*/ 	.word	0x000000ff
        /*04f0*/ 	.word	0x00000100
        /*04f4*/ 	.short	0x0100
        /*04f6*/ 	.byte	0x04
	.zero		1


	//   ....[65]....
        /*04f8*/ 	.word	0x00000a30
        /*04fc*/ 	.word	0x000000ff
        /*0500*/ 	.word	0x000002b0
        /*0504*/ 	.short	0x0100
        /*0506*/ 	.byte	0x04
	.zero		1


	//   ....[66]....
        /*0508*/ 	.word	0x00000a40
        /*050c*/ 	.word	0x000000ff
        /*0510*/ 	.word	0x00000108
        /*0514*/ 	.short	0x0100
        /*0516*/ 	.byte	0x04
	.zero		1


	//   ....[67]....
        /*0518*/ 	.word	0x00000a50
        /*051c*/ 	.word	0x000000ff
        /*0520*/ 	.word	0x000002b8
        /*0524*/ 	.short	0x0100
        /*0526*/ 	.byte	0x04
	.zero		1


	//   ....[68]....
        /*0528*/ 	.word	0x00000a60
        /*052c*/ 	.word	0x000000ff
        /*0530*/ 	.word	0x00000110
        /*0534*/ 	.short	0x0100
        /*0536*/ 	.byte	0x04
	.zero		1


	//   ....[69]....
        /*0538*/ 	.word	0x00000a70
        /*053c*/ 	.word	0x000000ff
        /*0540*/ 	.word	0x000002c0
        /*0544*/ 	.short	0x0100
        /*0546*/ 	.byte	0x04
	.zero		1


	//   ....[70]....
        /*0548*/ 	.word	0x00000a80
        /*054c*/ 	.word	0x000000ff
        /*0550*/ 	.word	0x00000118
        /*0554*/ 	.short	0x0100
        /*0556*/ 	.byte	0x04
	.zero		1


	//   ....[71]....
        /*0558*/ 	.word	0x00000a90
        /*055c*/ 	.word	0x000000ff
        /*0560*/ 	.word	0x000002c8
        /*0564*/ 	.short	0x0100
        /*0566*/ 	.byte	0x04
	.zero		1


	//   ....[72]....
        /*0568*/ 	.word	0x00000aa0
        /*056c*/ 	.word	0x000000ff
        /*0570*/ 	.word	0x00000120
        /*0574*/ 	.short	0x0100
        /*0576*/ 	.byte	0x04
	.zero		1


	//   ....[73]....
        /*0578*/ 	.word	0x00000ab0
        /*057c*/ 	.word	0x000000ff
        /*0580*/ 	.word	0x000002d0
        /*0584*/ 	.short	0x0100
        /*0586*/ 	.byte	0x04
	.zero		1


	//   ....[74]....
        /*0588*/ 	.word	0x00000ac0
        /*058c*/ 	.word	0x000000ff
        /*0590*/ 	.word	0x00000128
        /*0594*/ 	.short	0x0100
        /*0596*/ 	.byte	0x04
	.zero		1


	//   ....[75]....
        /*0598*/ 	.word	0x00000ad0
        /*059c*/ 	.word	0x000000ff
        /*05a0*/ 	.word	0x000002d8
        /*05a4*/ 	.short	0x0100
        /*05a6*/ 	.byte	0x04
	.zero		1


	//   ....[76]....
        /*05a8*/ 	.word	0x00000ae0
        /*05ac*/ 	.word	0x000000ff
        /*05b0*/ 	.word	0x00000130
        /*05b4*/ 	.short	0x0100
        /*05b6*/ 	.byte	0x04
	.zero		1


	//   ....[77]....
        /*05b8*/ 	.word	0x00000af0
        /*05bc*/ 	.word	0x000000ff
        /*05c0*/ 	.word	0x000002e0
        /*05c4*/ 	.short	0x0100
        /*05c6*/ 	.byte	0x04
	.zero		1


	//   ....[78]....
        /*05c8*/ 	.word	0x00000b00
        /*05cc*/ 	.word	0x000000ff
        /*05d0*/ 	.word	0x00000138
        /*05d4*/ 	.short	0x0100
        /*05d6*/ 	.byte	0x04
	.zero		1


	//   ....[79]....
        /*05d8*/ 	.word	0x00000b10
        /*05dc*/ 	.word	0x000000ff
        /*05e0*/ 	.word	0x000002e8
        /*05e4*/ 	.short	0x0100
        /*05e6*/ 	.byte	0x04
	.zero		1


	//   ....[80]....
        /*05e8*/ 	.word	0x00000b20
        /*05ec*/ 	.word	0x000000ff
        /*05f0*/ 	.word	0x00000140
        /*05f4*/ 	.short	0x0100
        /*05f6*/ 	.byte	0x04
	.zero		1


	//   ....[81]....
        /*05f8*/ 	.word	0x00000b30
        /*05fc*/ 	.word	0x000000ff
        /*0600*/ 	.word	0x000002f0
        /*0604*/ 	.short	0x0100
        /*0606*/ 	.byte	0x04
	.zero		1


	//   ....[82]....
        /*0608*/ 	.word	0x00000b40
        /*060c*/ 	.word	0x000000ff
        /*0610*/ 	.word	0x00000148
        /*0614*/ 	.short	0x0100
        /*0616*/ 	.byte	0x04
	.zero		1


	//   ....[83]....
        /*0618*/ 	.word	0x00000b50
        /*061c*/ 	.word	0x000000ff
        /*0620*/ 	.word	0x000002f8
        /*0624*/ 	.short	0x0100
        /*0626*/ 	.byte	0x04
	.zero		1


	//   ....[84]....
        /*0628*/ 	.word	0x00000b60
        /*062c*/ 	.word	0x000000ff
        /*0630*/ 	.word	0x00000150
        /*0634*/ 	.short	0x0100
        /*0636*/ 	.byte	0x04
	.zero		1


	//   ....[85]....
        /*0638*/ 	.word	0x00000b70
        /*063c*/ 	.word	0x000000ff
        /*0640*/ 	.word	0x00000300
        /*0644*/ 	.short	0x0100
        /*0646*/ 	.byte	0x04
	.zero		1


	//   ....[86]....
        /*0648*/ 	.word	0x00000b80
        /*064c*/ 	.word	0x000000ff
        /*0650*/ 	.word	0x00000158
        /*0654*/ 	.short	0x0100
        /*0656*/ 	.byte	0x04
	.zero		1


	//   ....[87]....
        /*0658*/ 	.word	0x00000b90
        /*065c*/ 	.word	0x000000ff
        /*0660*/ 	.word	0x00000308
        /*0664*/ 	.short	0x0100
        /*0666*/ 	.byte	0x04
	.zero		1


	//   ....[88]....
        /*0668*/ 	.word	0x00000ba0
        /*066c*/ 	.word	0x000000ff
        /*0670*/ 	.word	0x00000160
        /*0674*/ 	.short	0x0100
        /*0676*/ 	.byte	0x04
	.zero		1


	//   ....[89]....
        /*0678*/ 	.word	0x00000bb0
        /*067c*/ 	.word	0x000000ff
        /*0680*/ 	.word	0x00000310
        /*0684*/ 	.short	0x0100
        /*0686*/ 	.byte	0x04
	.zero		1


	//   ....[90]....
        /*0688*/ 	.word	0x00000bc0
        /*068c*/ 	.word	0x000000ff
        /*0690*/ 	.word	0x00000168
        /*0694*/ 	.short	0x0100
        /*0696*/ 	.byte	0x04
	.zero		1


	//   ....[91]....
        /*0698*/ 	.word	0x00000bd0
        /*069c*/ 	.word	0x000000ff
        /*06a0*/ 	.word	0x00000318
        /*06a4*/ 	.short	0x0100
        /*06a6*/ 	.byte	0x04
	.zero		1


	//   ....[92]....
        /*06a8*/ 	.word	0x00000be0
        /*06ac*/ 	.word	0x000000ff
        /*06b0*/ 	.word	0x00000170
        /*06b4*/ 	.short	0x0100
        /*06b6*/ 	.byte	0x04
	.zero		1


	//   ....[93]....
        /*06b8*/ 	.word	0x00000bf0
        /*06bc*/ 	.word	0x000000ff
        /*06c0*/ 	.word	0x00000320
        /*06c4*/ 	.short	0x0100
        /*06c6*/ 	.byte	0x04
	.zero		1


	//   ....[94]....
        /*06c8*/ 	.word	0x00000c00
        /*06cc*/ 	.word	0x000000ff
        /*06d0*/ 	.word	0x00000178
        /*06d4*/ 	.short	0x0100
        /*06d6*/ 	.byte	0x04
	.zero		1


	//   ....[95]....
        /*06d8*/ 	.word	0x00000c10
        /*06dc*/ 	.word	0x000000ff
        /*06e0*/ 	.word	0x00000328
        /*06e4*/ 	.short	0x0100
        /*06e6*/ 	.byte	0x04
	.zero		1


	//   ....[96]....
        /*06e8*/ 	.word	0x00000c20
        /*06ec*/ 	.word	0x000000ff
        /*06f0*/ 	.word	0x00000180
        /*06f4*/ 	.short	0x0100
        /*06f6*/ 	.byte	0x04
	.zero		1


	//   ....[97]....
        /*06f8*/ 	.word	0x00000c30
        /*06fc*/ 	.word	0x000000ff
        /*0700*/ 	.word	0x00000330
        /*0704*/ 	.short	0x0100
        /*0706*/ 	.byte	0x04
	.zero		1


	//   ....[98]....
        /*0708*/ 	.word	0x00000c40
        /*070c*/ 	.word	0x000000ff
        /*0710*/ 	.word	0x00000188
        /*0714*/ 	.short	0x0100
        /*0716*/ 	.byte	0x04
	.zero		1


	//   ....[99]....
        /*0718*/ 	.word	0x00000c50
        /*071c*/ 	.word	0x000000ff
        /*0720*/ 	.word	0x00000338
        /*0724*/ 	.short	0x0100
        /*0726*/ 	.byte	0x04
	.zero		1


	//   ....[100]....
        /*0728*/ 	.word	0x00000c60
        /*072c*/ 	.word	0x000000ff
        /*0730*/ 	.word	0x00000190
        /*0734*/ 	.short	0x0100
        /*0736*/ 	.byte	0x04
	.zero		1


	//   ....[101]....
        /*0738*/ 	.word	0x00000c70
        /*073c*/ 	.word	0x000000ff
        /*0740*/ 	.word	0x00000340
        /*0744*/ 	.short	0x0100
        /*0746*/ 	.byte	0x04
	.zero		1


	//   ....[102]....
        /*0748*/ 	.word	0x00000c80
        /*074c*/ 	.word	0x000000ff
        /*0750*/ 	.word	0x00000198
        /*0754*/ 	.short	0x0100
        /*0756*/ 	.byte	0x04
	.zero		1


	//   ....[103]....
        /*0758*/ 	.word	0x00000c90
        /*075c*/ 	.word	0x000000ff
        /*0760*/ 	.word	0x00000348
        /*0764*/ 	.short	0x0100
        /*0766*/ 	.byte	0x04
	.zero		1


	//   ....[104]....
        /*0768*/ 	.word	0x00000ca0
        /*076c*/ 	.word	0x000000ff
        /*0770*/ 	.word	0x000001a0
        /*0774*/ 	.short	0x0100
        /*0776*/ 	.byte	0x04
	.zero		1


	//   ....[105]....
        /*0778*/ 	.word	0x00000cb0
        /*077c*/ 	.word	0x000000ff
        /*0780*/ 	.word	0x00000350
        /*0784*/ 	.short	0x0100
        /*0786*/ 	.byte	0x04
	.zero		1


	//   ....[106]....
        /*0788*/ 	.word	0x00000cc0
        /*078c*/ 	.word	0x000000ff
        /*0790*/ 	.word	0x000001a8
        /*0794*/ 	.short	0x0100
        /*0796*/ 	.byte	0x04
	.zero		1


	//   ....[107]....
        /*0798*/ 	.word	0x00000cd0
        /*079c*/ 	.word	0x000000ff
        /*07a0*/ 	.word	0x00000358
        /*07a4*/ 	.short	0x0100
        /*07a6*/ 	.byte	0x04
	.zero		1


	//   ....[108]....
        /*07a8*/ 	.word	0x00000e10
        /*07ac*/ 	.word	0x000000ff
        /*07b0*/ 	.word	0x00000360
        /*07b4*/ 	.short	0x0100
        /*07b6*/ 	.byte	0x04
	.zero		1


	//   ....[109]....
        /*07b8*/ 	.word	0x00000e20
        /*07bc*/ 	.word	0x000000ff
        /*07c0*/ 	.word	0x00000368
        /*07c4*/ 	.short	0x0100
        /*07c6*/ 	.byte	0x04
	.zero		1


	//   ....[110]....
        /*07c8*/ 	.word	0x00000f10
        /*07cc*/ 	.word	0x000000ff
        /*07d0*/ 	.word	0x00000370
        /*07d4*/ 	.short	0x0100
        /*07d6*/ 	.byte	0x06
	.zero		1


	//   ....[111]....
        /*07d8*/ 	.word	0x00000f20
        /*07dc*/ 	.word	0x000000ff
        /*07e0*/ 	.word	0x00000378
        /*07e4*/ 	.short	0x0100
        /*07e6*/ 	.byte	0x06
	.zero		1


	//   ....[112]....
        /*07e8*/ 	.word	0x00001060
        /*07ec*/ 	.word	0x000000ff
        /*07f0*/ 	.word	0x00000380
        /*07f4*/ 	.short	0x0100
        /*07f6*/ 	.byte	0x06
	.zero		1


	//   ....[113]....
        /*07f8*/ 	.word	0x00001070
        /*07fc*/ 	.word	0x000000ff
        /*0800*/ 	.word	0x00000390
        /*0804*/ 	.short	0x0100
        /*0806*/ 	.byte	0x06
	.zero		1


	//   ....[114]....
        /*0808*/ 	.word	0x00001080
        /*080c*/ 	.word	0x000000ff
        /*0810*/ 	.word	0x00000388
        /*0814*/ 	.short	0x0100
        /*0816*/ 	.byte	0x06
	.zero		1


	//   ....[115]....
        /*0818*/ 	.word	0x00001090
        /*081c*/ 	.word	0x000000ff
        /*0820*/ 	.word	0x00000398
        /*0824*/ 	.short	0x0100
        /*0826*/ 	.byte	0x06
	.zero		1


	//   ....[116]....
        /*0828*/ 	.word	0x000011c0
        /*082c*/ 	.word	0x000000ff
        /*0830*/ 	.word	0x000003a0
        /*0834*/ 	.short	0x0100
        /*0836*/ 	.byte	0x04
	.zero		1


	//   ....[117]....
        /*0838*/ 	.word	0x000011d0
        /*083c*/ 	.word	0x000000ff
        /*0840*/ 	.word	0x000003c0
        /*0844*/ 	.short	0x0100
        /*0846*/ 	.byte	0x04
	.zero		1


	//   ....[118]....
        /*0848*/ 	.word	0x000011e0
        /*084c*/ 	.word	0x000000ff
        /*0850*/ 	.word	0x000003a8
        /*0854*/ 	.short	0x0100
        /*0856*/ 	.byte	0x04
	.zero		1


	//   ....[119]....
        /*0858*/ 	.word	0x000011f0
        /*085c*/ 	.word	0x000000ff
        /*0860*/ 	.word	0x000003c8
        /*0864*/ 	.short	0x0100
        /*0866*/ 	.byte	0x04
	.zero		1


	//   ....[120]....
        /*0868*/ 	.word	0x00001200
        /*086c*/ 	.word	0x000000ff
        /*0870*/ 	.word	0x000003b0
        /*0874*/ 	.short	0x0100
        /*0876*/ 	.byte	0x04
	.zero		1


	//   ....[121]....
        /*0878*/ 	.word	0x00001210
        /*087c*/ 	.word	0x000000ff
        /*0880*/ 	.word	0x000003d0
        /*0884*/ 	.short	0x0100
        /*0886*/ 	.byte	0x04
	.zero		1


	//   ....[122]....
        /*0888*/ 	.word	0x00001220
        /*088c*/ 	.word	0x000000ff
        /*0890*/ 	.word	0x000003b8
        /*0894*/ 	.short	0x0100
        /*0896*/ 	.byte	0x04
	.zero		1


	//   ....[123]....
        /*0898*/ 	.word	0x00001230
        /*089c*/ 	.word	0x000000ff
        /*08a0*/ 	.word	0x000003d8
        /*08a4*/ 	.short	0x0100
        /*08a6*/ 	.byte	0x04
	.zero		1


	//   ....[124]....
        /*08a8*/ 	.word	0x00001320
        /*08ac*/ 	.word	0x000000ff
        /*08b0*/ 	.word	0x000003e0
        /*08b4*/ 	.short	0x0100
        /*08b6*/ 	.byte	0x04
	.zero		1


	//   ....[125]....
        /*08b8*/ 	.word	0x00001330
        /*08bc*/ 	.word	0x000000ff
        /*08c0*/ 	.word	0x000003f0
        /*08c4*/ 	.short	0x0100
        /*08c6*/ 	.byte	0x04
	.zero		1


	//   ....[126]....
        /*08c8*/ 	.word	0x00001340
        /*08cc*/ 	.word	0x000000ff
        /*08d0*/ 	.word	0x000003e8
        /*08d4*/ 	.short	0x0100
        /*08d6*/ 	.byte	0x04
	.zero		1


	//   ....[127]....
        /*08d8*/ 	.word	0x00001350
        /*08dc*/ 	.word	0x000000ff
        /*08e0*/ 	.word	0x000003f8
        /*08e4*/ 	.short	0x0100
        /*08e6*/ 	.byte	0x04
	.zero		1


	//   ....[128]....
        /*08e8*/ 	.word	0x00001fc0
        /*08ec*/ 	.word	0x00000000
        /*08f0*/ 	.word	0x000003f0
        /*08f4*/ 	.short	0x010a
        /*08f6*/ 	.byte	0xff
	.zero		1


	//   ....[129]....
        /*08f8*/ 	.word	0x00001ff0
        /*08fc*/ 	.word	0x00000000
        /*0900*/ 	.word	0x000003e0
        /*0904*/ 	.short	0x0101
        /*0906*/ 	.byte	0xff
	.zero		1


	//   ....[130]....
        /*0908*/ 	.word	0x000020c0
        /*090c*/ 	.word	0x000000ff
        /*0910*/ 	.word	0x000001b0
        /*0914*/ 	.short	0x010a
        /*0916*/ 	.byte	0x04
	.zero		1


	//   ....[131]....
        /*0918*/ 	.word	0x00002140
        /*091c*/ 	.word	0x000000ff
        /*0920*/ 	.word	0x000001b0
        /*0924*/ 	.short	0x010a
        /*0926*/ 	.byte	0x21
	.zero		1


	//   ....[132]....
        /*0928*/ 	.word	0x000022e0
        /*092c*/ 	.word	0x000000ff
        /*0930*/ 	.word	0x000001b0
        /*0934*/ 	.short	0x010a
        /*0936*/ 	.byte	0x08
	.zero		1


	//   ....[133]....
        /*0938*/ 	.word	0x000023f0
        /*093c*/ 	.word	0x000000ff
        /*0940*/ 	.word	0x00000378
        /*0944*/ 	.short	0x0101
        /*0946*/ 	.byte	0x06
	.zero		1


	//   ....[134]....
        /*0948*/ 	.word	0x00002410
        /*094c*/ 	.word	0x000000ff
        /*0950*/ 	.word	0x000001b0
        /*0954*/ 	.short	0x010a
        /*0956*/ 	.byte	0x04
	.zero		1


	//   ....[135]....
        /*0958*/ 	.word	0x00002490
        /*095c*/ 	.word	0x000000ff
        /*0960*/ 	.word	0x000001b0
        /*0964*/ 	.short	0x010a
        /*0966*/ 	.byte	0x11
	.zero		1


	//   ....[136]....
        /*0968*/ 	.word	0x00002630
        /*096c*/ 	.word	0x000000ff
        /*0970*/ 	.word	0x000001b0
        /*0974*/ 	.short	0x010a
        /*0976*/ 	.byte	0x07
	.zero		1


	//   ....[137]....
        /*0978*/ 	.word	0x00002770
        /*097c*/ 	.word	0x00000003
        /*0980*/ 	.word	0x00000380
        /*0984*/ 	.short	0x010a
        /*0986*/ 	.byte	0xff
	.zero		1


	//   ....[138]....
        /*0988*/ 	.word	0x000028c0
        /*098c*/ 	.word	0x00000000
        /*0990*/ 	.word	0x00000000
        /*0994*/ 	.short	0x0101
        /*0996*/ 	.byte	0xff
	.zero		1


	//   ....[139]....
        /*0998*/ 	.word	0x00002e60
        /*099c*/ 	.word	0x000000ff
        /*09a0*/ 	.word	0x00000000
        /*09a4*/ 	.short	0x010a
        /*09a6*/ 	.byte	0x04
	.zero		1


	//   ....[140]....
        /*09a8*/ 	.word	0x00002ef0
        /*09ac*/ 	.word	0x000000ff
        /*09b0*/ 	.word	0x00000000
        /*09b4*/ 	.short	0x010a
        /*09b6*/ 	.byte	0x05
	.zero		1


	//   ....[141]....
        /*09b8*/ 	.word	0x00002f80
        /*09bc*/ 	.word	0x000000ff
        /*09c0*/ 	.word	0x00000000
        /*09c4*/ 	.short	0x010a
        /*09c6*/ 	.byte	0x05
	.zero		1


	//   ....[142]....
        /*09c8*/ 	.word	0x00003010
        /*09cc*/ 	.word	0x000000ff
        /*09d0*/ 	.word	0x00000000
        /*09d4*/ 	.short	0x010a
        /*09d6*/ 	.byte	0x05
	.zero		1


	//   ....[143]....
        /*09d8*/ 	.word	0x000030a0
        /*09dc*/ 	.word	0x000000ff
        /*09e0*/ 	.word	0x00000000
        /*09e4*/ 	.short	0x010a
        /*09e6*/ 	.byte	0x05
	.zero		1


	//   ....[144]....
        /*09e8*/ 	.word	0x00003130
        /*09ec*/ 	.word	0x000000ff
        /*09f0*/ 	.word	0x00000000
        /*09f4*/ 	.short	0x010a
        /*09f6*/ 	.byte	0x05
	.zero		1


	//   ....[145]....
        /*09f8*/ 	.word	0x000031c0
        /*09fc*/ 	.word	0x000000ff
        /*0a00*/ 	.word	0x00000000
        /*0a04*/ 	.short	0x010a
        /*0a06*/ 	.byte	0x05
	.zero		1


	//   ....[146]....
        /*0a08*/ 	.word	0x00003250
        /*0a0c*/ 	.word	0x000000ff
        /*0a10*/ 	.word	0x00000000
        /*0a14*/ 	.short	0x010a
        /*0a16*/ 	.byte	0x05
	.zero		1


	//   ....[147]....
        /*0a18*/ 	.word	0x000032e0
        /*0a1c*/ 	.word	0x000000ff
        /*0a20*/ 	.word	0x00000000
        /*0a24*/ 	.short	0x010a
        /*0a26*/ 	.byte	0x05
	.zero		1


	//   ....[148]....
        /*0a28*/ 	.word	0x00003370
        /*0a2c*/ 	.word	0x000000ff
        /*0a30*/ 	.word	0x00000000
        /*0a34*/ 	.short	0x010a
        /*0a36*/ 	.byte	0x05
	.zero		1


	//   ....[149]....
        /*0a38*/ 	.word	0x00003400
        /*0a3c*/ 	.word	0x000000ff
        /*0a40*/ 	.word	0x00000000
        /*0a44*/ 	.short	0x010a
        /*0a46*/ 	.byte	0x05
	.zero		1


	//   ....[150]....
        /*0a48*/ 	.word	0x00003490
        /*0a4c*/ 	.word	0x000000ff
        /*0a50*/ 	.word	0x00000000
        /*0a54*/ 	.short	0x010a
        /*0a56*/ 	.byte	0x05
	.zero		1


	//   ....[151]....
        /*0a58*/ 	.word	0x00003520
        /*0a5c*/ 	.word	0x000000ff
        /*0a60*/ 	.word	0x00000000
        /*0a64*/ 	.short	0x010a
        /*0a66*/ 	.byte	0x05
	.zero		1


	//   ....[152]....
        /*0a68*/ 	.word	0x000035b0
        /*0a6c*/ 	.word	0x000000ff
        /*0a70*/ 	.word	0x00000000
        /*0a74*/ 	.short	0x010a
        /*0a76*/ 	.byte	0x05
	.zero		1


	//   ....[153]....
        /*0a78*/ 	.word	0x00003640
        /*0a7c*/ 	.word	0x000000ff
        /*0a80*/ 	.word	0x00000000
        /*0a84*/ 	.short	0x010a
        /*0a86*/ 	.byte	0x05
	.zero		1


	//   ....[154]....
        /*0a88*/ 	.word	0x000036d0
        /*0a8c*/ 	.word	0x000000ff
        /*0a90*/ 	.word	0x00000000
        /*0a94*/ 	.short	0x010a
        /*0a96*/ 	.byte	0x05
	.zero		1


	//   ....[155]....
        /*0a98*/ 	.word	0x00003760
        /*0a9c*/ 	.word	0x000000ff
        /*0aa0*/ 	.word	0x00000000
        /*0aa4*/ 	.short	0x010a
        /*0aa6*/ 	.byte	0x05
	.zero		1


	//   ....[156]....
        /*0aa8*/ 	.word	0x000037f0
        /*0aac*/ 	.word	0x000000ff
        /*0ab0*/ 	.word	0x00000000
        /*0ab4*/ 	.short	0x010a
        /*0ab6*/ 	.byte	0x05
	.zero		1


	//   ....[157]....
        /*0ab8*/ 	.word	0x00003880
        /*0abc*/ 	.word	0x000000ff
        /*0ac0*/ 	.word	0x00000000
        /*0ac4*/ 	.short	0x010a
        /*0ac6*/ 	.byte	0x05
	.zero		1


	//   ....[158]....
        /*0ac8*/ 	.word	0x00003910
        /*0acc*/ 	.word	0x000000ff
        /*0ad0*/ 	.word	0x00000000
        /*0ad4*/ 	.short	0x010a
        /*0ad6*/ 	.byte	0x05
	.zero		1


	//   ....[159]....
        /*0ad8*/ 	.word	0x000039a0
        /*0adc*/ 	.word	0x000000ff
        /*0ae0*/ 	.word	0x00000000
        /*0ae4*/ 	.short	0x010a
        /*0ae6*/ 	.byte	0x05
	.zero		1


	//   ....[160]....
        /*0ae8*/ 	.word	0x00003a30
        /*0aec*/ 	.word	0x000000ff
        /*0af0*/ 	.word	0x00000000
        /*0af4*/ 	.short	0x010a
        /*0af6*/ 	.byte	0x05
	.zero		1


	//   ....[161]....
        /*0af8*/ 	.word	0x00003ac0
        /*0afc*/ 	.word	0x000000ff
        /*0b00*/ 	.word	0x00000000
        /*0b04*/ 	.short	0x010a
        /*0b06*/ 	.byte	0x05
	.zero		1


	//   ....[162]....
        /*0b08*/ 	.word	0x00003b50
        /*0b0c*/ 	.word	0x000000ff
        /*0b10*/ 	.word	0x00000000
        /*0b14*/ 	.short	0x010a
        /*0b16*/ 	.byte	0x05
	.zero		1


	//   ....[163]....
        /*0b18*/ 	.word	0x00003be0
        /*0b1c*/ 	.word	0x000000ff
        /*0b20*/ 	.word	0x00000000
        /*0b24*/ 	.short	0x010a
        /*0b26*/ 	.byte	0x05
	.zero		1


	//   ....[164]....
        /*0b28*/ 	.word	0x00003c70
        /*0b2c*/ 	.word	0x000000ff
        /*0b30*/ 	.word	0x00000000
        /*0b34*/ 	.short	0x010a
        /*0b36*/ 	.byte	0x05
	.zero		1


	//   ....[165]....
        /*0b38*/ 	.word	0x00003d00
        /*0b3c*/ 	.word	0x000000ff
        /*0b40*/ 	.word	0x00000000
        /*0b44*/ 	.short	0x010a
        /*0b46*/ 	.byte	0x05
	.zero		1


	//   ....[166]....
        /*0b48*/ 	.word	0x00003d90
        /*0b4c*/ 	.word	0x000000ff
        /*0b50*/ 	.word	0x00000000
        /*0b54*/ 	.short	0x010a
        /*0b56*/ 	.byte	0x05
	.zero		1


	//   ....[167]....
        /*0b58*/ 	.word	0x00003e20
        /*0b5c*/ 	.word	0x000000ff
        /*0b60*/ 	.word	0x00000000
        /*0b64*/ 	.short	0x010a
        /*0b66*/ 	.byte	0x05
	.zero		1


	//   ....[168]....
        /*0b68*/ 	.word	0x00003eb0
        /*0b6c*/ 	.word	0x000000ff
        /*0b70*/ 	.word	0x00000000
        /*0b74*/ 	.short	0x010a
        /*0b76*/ 	.byte	0x05
	.zero		1


	//   ....[169]....
        /*0b78*/ 	.word	0x00003f40
        /*0b7c*/ 	.word	0x000000ff
        /*0b80*/ 	.word	0x00000000
        /*0b84*/ 	.short	0x010a
        /*0b86*/ 	.byte	0x05
	.zero		1


	//   ....[170]....
        /*0b88*/ 	.word	0x00003fd0
        /*0b8c*/ 	.word	0x000000ff
        /*0b90*/ 	.word	0x00000000
        /*0b94*/ 	.short	0x010a
        /*0b96*/ 	.byte	0x05
	.zero		1


	//   ....[171]....
        /*0b98*/ 	.word	0x00004060
        /*0b9c*/ 	.word	0x000000ff
        /*0ba0*/ 	.word	0x00000000
        /*0ba4*/ 	.short	0x010a
        /*0ba6*/ 	.byte	0x05
	.zero		1


	//   ....[172]....
        /*0ba8*/ 	.word	0x000040f0
        /*0bac*/ 	.word	0x000000ff
        /*0bb0*/ 	.word	0x00000000
        /*0bb4*/ 	.short	0x010a
        /*0bb6*/ 	.byte	0x05
	.zero		1


	//   ....[173]....
        /*0bb8*/ 	.word	0x00004180
        /*0bbc*/ 	.word	0x000000ff
        /*0bc0*/ 	.word	0x00000000
        /*0bc4*/ 	.short	0x010a
        /*0bc6*/ 	.byte	0x05
	.zero		1


	//   ....[174]....
        /*0bc8*/ 	.word	0x00004210
        /*0bcc*/ 	.word	0x000000ff
        /*0bd0*/ 	.word	0x00000000
        /*0bd4*/ 	.short	0x010a
        /*0bd6*/ 	.byte	0x05
	.zero		1


	//   ....[175]....
        /*0bd8*/ 	.word	0x000042a0
        /*0bdc*/ 	.word	0x000000ff
        /*0be0*/ 	.word	0x00000000
        /*0be4*/ 	.short	0x010a
        /*0be6*/ 	.byte	0x05
	.zero		1


	//   ....[176]....
        /*0be8*/ 	.word	0x00004330
        /*0bec*/ 	.word	0x000000ff
        /*0bf0*/ 	.word	0x00000000
        /*0bf4*/ 	.short	0x010a
        /*0bf6*/ 	.byte	0x05
	.zero		1


	//   ....[177]....
        /*0bf8*/ 	.word	0x000043c0
        /*0bfc*/ 	.word	0x000000ff
        /*0c00*/ 	.word	0x00000000
        /*0c04*/ 	.short	0x010a
        /*0c06*/ 	.byte	0x05
	.zero		1


	//   ....[178]....
        /*0c08*/ 	.word	0x00004450
        /*0c0c*/ 	.word	0x000000ff
        /*0c10*/ 	.word	0x00000000
        /*0c14*/ 	.short	0x010a
        /*0c16*/ 	.byte	0x05
	.zero		1


	//   ....[179]....
        /*0c18*/ 	.word	0x000044e0
        /*0c1c*/ 	.word	0x000000ff
        /*0c20*/ 	.word	0x00000000
        /*0c24*/ 	.short	0x010a
        /*0c26*/ 	.byte	0x05
	.zero		1


	//   ....[180]....
        /*0c28*/ 	.word	0x00004570
        /*0c2c*/ 	.word	0x000000ff
        /*0c30*/ 	.word	0x00000000
        /*0c34*/ 	.short	0x010a
        /*0c36*/ 	.byte	0x05
	.zero		1


	//   ....[181]....
        /*0c38*/ 	.word	0x00004600
        /*0c3c*/ 	.word	0x000000ff
        /*0c40*/ 	.word	0x00000000
        /*0c44*/ 	.short	0x010a
        /*0c46*/ 	.byte	0x05
	.zero		1


	//   ....[182]....
        /*0c48*/ 	.word	0x00004690
        /*0c4c*/ 	.word	0x000000ff
        /*0c50*/ 	.word	0x00000000
        /*0c54*/ 	.short	0x010a
        /*0c56*/ 	.byte	0x05
	.zero		1


	//   ....[183]....
        /*0c58*/ 	.word	0x00004720
        /*0c5c*/ 	.word	0x000000ff
        /*0c60*/ 	.word	0x00000000
        /*0c64*/ 	.short	0x010a
        /*0c66*/ 	.byte	0x05
	.zero		1


	//   ....[184]....
        /*0c68*/ 	.word	0x000047b0
        /*0c6c*/ 	.word	0x000000ff
        /*0c70*/ 	.word	0x00000000
        /*0c74*/ 	.short	0x010a
        /*0c76*/ 	.byte	0x05
	.zero		1


	//   ....[185]....
        /*0c78*/ 	.word	0x00004840
        /*0c7c*/ 	.word	0x000000ff
        /*0c80*/ 	.word	0x00000000
        /*0c84*/ 	.short	0x010a
        /*0c86*/ 	.byte	0x05
	.zero		1


	//   ....[186]....
        /*0c88*/ 	.word	0x000048d0
        /*0c8c*/ 	.word	0x000000ff
        /*0c90*/ 	.word	0x00000000
        /*0c94*/ 	.short	0x010a
        /*0c96*/ 	.byte	0x05
	.zero		1


	//   ....[187]....
        /*0c98*/ 	.word	0x00004960
        /*0c9c*/ 	.word	0x000000ff
        /*0ca0*/ 	.word	0x00000000
        /*0ca4*/ 	.short	0x010a
        /*0ca6*/ 	.byte	0x05
	.zero		1


	//   ....[188]....
        /*0ca8*/ 	.word	0x000049f0
        /*0cac*/ 	.word	0x000000ff
        /*0cb0*/ 	.word	0x00000000
        /*0cb4*/ 	.short	0x010a
        /*0cb6*/ 	.byte	0x05
	.zero		1


	//   ....[189]....
        /*0cb8*/ 	.word	0x00004a80
        /*0cbc*/ 	.word	0x000000ff
        /*0cc0*/ 	.word	0x00000000
        /*0cc4*/ 	.short	0x010a
        /*0cc6*/ 	.byte	0x05
	.zero		1


	//   ....[190]....
        /*0cc8*/ 	.word	0x00004b10
        /*0ccc*/ 	.word	0x000000ff
        /*0cd0*/ 	.word	0x00000000
        /*0cd4*/ 	.short	0x010a
        /*0cd6*/ 	.byte	0x05
	.zero		1


	//   ....[191]....
        /*0cd8*/ 	.word	0x00004ba0
        /*0cdc*/ 	.word	0x000000ff
        /*0ce0*/ 	.word	0x00000000
        /*0ce4*/ 	.short	0x010a
        /*0ce6*/ 	.byte	0x05
	.zero		1


	//   ....[192]....
        /*0ce8*/ 	.word	0x00004c40
        /*0cec*/ 	.word	0x00000000
        /*0cf0*/ 	.word	0x00000000
        /*0cf4*/ 	.short	0x010a
        /*0cf6*/ 	.byte	0xff
	.zero		1


	//   ....[193]....
        /*0cf8*/ 	.word	0x00004d60
        /*0cfc*/ 	.word	0x00000002
        /*0d00*/ 	.word	0x000003e0
        /*0d04*/ 	.short	0x010a
        /*0d06*/ 	.byte	0xff
	.zero		1


	//   ....[194]....
        /*0d08*/ 	.word	0x00004dd0
        /*0d0c*/ 	.word	0x00000002
        /*0d10*/ 	.word	0x00000000
        /*0d14*/ 	.short	0x0101
        /*0d16*/ 	.byte	0xff
	.zero		1


	//   ....[195]....
        /*0d18*/ 	.word	0x00004df0
        /*0d1c*/ 	.word	0x000000ff
        /*0d20*/ 	.word	0x00000390
        /*0d24*/ 	.short	0x010a
        /*0d26*/ 	.byte	0x04
	.zero		1


	//   ....[196]....
        /*0d28*/ 	.word	0x00004f10
        /*0d2c*/ 	.word	0x00000002
        /*0d30*/ 	.word	0x00000380
        /*0d34*/ 	.short	0x010a
        /*0d36*/ 	.byte	0xff
	.zero		1


	//   ....[197]....
        /*0d38*/ 	.word	0x00005010
        /*0d3c*/ 	.word	0x00000002
        /*0d40*/ 	.word	0x00000000
        /*0d44*/ 	.short	0x0101
        /*0d46*/ 	.byte	0xff
	.zero		1


	//   ....[198]....
        /*0d48*/ 	.word	0x000050a0
        /*0d4c*/ 	.word	0x000000ff
        /*0d50*/ 	.word	0x00000390
        /*0d54*/ 	.short	0x0106
        /*0d56*/ 	.byte	0x04
	.zero		1


	//   ....[199]....
        /*0d58*/ 	.word	0x000050c0
        /*0d5c*/ 	.word	0x000000ff
        /*0d60*/ 	.word	0x00000390
        /*0d64*/ 	.short	0x010a
        /*0d66*/ 	.byte	0x04
	.zero		1


	//   ....[200]....
        /*0d68*/ 	.word	0x00005150
        /*0d6c*/ 	.word	0x000000ff
        /*0d70*/ 	.word	0x00000390
        /*0d74*/ 	.short	0x0106
        /*0d76*/ 	.byte	0x07
	.zero		1


	//   ....[201]....
        /*0d78*/ 	.word	0x00005190
        /*0d7c*/ 	.word	0x00000000
        /*0d80*/ 	.word	0x00000390
        /*0d84*/ 	.short	0x010a
        /*0d86*/ 	.byte	0xff
	.zero		1


	//   ....[202]....
        /*0d88*/ 	.word	0x00005680
        /*0d8c*/ 	.word	0x00000000
        /*0d90*/ 	.word	0x00000380
        /*0d94*/ 	.short	0x010a
        /*0d96*/ 	.byte	0xff
	.zero		1


	//   ....[203]....
        /*0d98*/ 	.word	0x00005780
        /*0d9c*/ 	.word	0x00000003
        /*0da0*/ 	.word	0x00000000
        /*0da4*/ 	.short	0x0101
        /*0da6*/ 	.byte	0xff
	.zero		1


	//   ....[204]....
        /*0da8*/ 	.word	0x00005790
        /*0dac*/ 	.word	0x000000ff
        /*0db0*/ 	.word	0x00000000
        /*0db4*/ 	.short	0x010a
        /*0db6*/ 	.byte	0x04
	.zero		1


	//   ....[205]....
        /*0db8*/ 	.word	0x000057b0
        /*0dbc*/ 	.word	0x000000ff
        /*0dc0*/ 	.word	0x000003c0
        /*0dc4*/ 	.short	0x010a
        /*0dc6*/ 	.byte	0x13
	.zero		1


	//   ....[206]....
        /*0dc8*/ 	.word	0x000058f0
        /*0dcc*/ 	.word	0x000000ff
        /*0dd0*/ 	.word	0x00000000
        /*0dd4*/ 	.short	0x010a
        /*0dd6*/ 	.byte	0x06
	.zero		1


	//   ....[207]....
        /*0dd8*/ 	.word	0x000059f0
        /*0ddc*/ 	.word	0x000000ff
        /*0de0*/ 	.word	0x00000000
        /*0de4*/ 	.short	0x010a
        /*0de6*/ 	.byte	0x04
	.zero		1


	//   ....[208]....
        /*0de8*/ 	.word	0x00005bd0
        /*0dec*/ 	.word	0x000000ff
        /*0df0*/ 	.word	0x00000000
        /*0df4*/ 	.short	0x010a
        /*0df6*/ 	.byte	0x04
	.zero		1


	//   ....[209]....
        /*0df8*/ 	.word	0x00005c60
        /*0dfc*/ 	.word	0x000000ff
        /*0e00*/ 	.word	0x00000000
        /*0e04*/ 	.short	0x010a
        /*0e06*/ 	.byte	0x05
	.zero		1


	//   ....[210]....
        /*0e08*/ 	.word	0x00005cf0
        /*0e0c*/ 	.word	0x000000ff
        /*0e10*/ 	.word	0x00000000
        /*0e14*/ 	.short	0x010a
        /*0e16*/ 	.byte	0x05
	.zero		1


	//   ....[211]....
        /*0e18*/ 	.word	0x00005d80
        /*0e1c*/ 	.word	0x000000ff
        /*0e20*/ 	.word	0x00000000
        /*0e24*/ 	.short	0x010a
        /*0e26*/ 	.byte	0x04
	.zero		1


	//   ....[212]....
        /*0e28*/ 	.word	0x00006220
        /*0e2c*/ 	.word	0x0000000c
        /*0e30*/ 	.word	0x00000380
        /*0e34*/ 	.short	0x010a
        /*0e36*/ 	.byte	0xff
	.zero		1


	//   ....[213]....
        /*0e38*/ 	.word	0x00006390
        /*0e3c*/ 	.word	0x00000000
        /*0e40*/ 	.word	0x00000000
        /*0e44*/ 	.short	0x0101
        /*0e46*/ 	.byte	0xff
	.zero		1


	//   ....[214]....
        /*0e48*/ 	.word	0x00006800
        /*0e4c*/ 	.word	0x000000ff
        /*0e50*/ 	.word	0x00000378
        /*0e54*/ 	.short	0x010a
        /*0e56*/ 	.byte	0x11
	.zero		1


	//   ....[215]....
        /*0e58*/ 	.word	0x00006980
        /*0e5c*/ 	.word	0x000000ff
        /*0e60*/ 	.word	0x00000368
        /*0e64*/ 	.short	0x010a
        /*0e66*/ 	.byte	0x11
	.zero		1


	//   ....[216]....
        /*0e68*/ 	.word	0x00006b90
        /*0e6c*/ 	.word	0x000000ff
        /*0e70*/ 	.word	0x00000360
        /*0e74*/ 	.short	0x010b
        /*0e76*/ 	.byte	0x11
	.zero		1


	//   ....[217]....
        /*0e78*/ 	.word	0x00006ba0
        /*0e7c*/ 	.word	0x000000ff
        /*0e80*/ 	.word	0x00000000
        /*0e84*/ 	.short	0x0101
        /*0e86*/ 	.byte	0x30
	.zero		1


	//   ....[218]....
        /*0e88*/ 	.word	0x00006be0
        /*0e8c*/ 	.word	0x00000000
        /*0e90*/ 	.word	0x00000368
        /*0e94*/ 	.short	0x010a
        /*0e96*/ 	.byte	0xff
	.zero		1


	//   ....[219]....
        /*0e98*/ 	.word	0x00006f10
        /*0e9c*/ 	.word	0x00000003
        /*0ea0*/ 	.word	0x00000380
        /*0ea4*/ 	.short	0x010a
        /*0ea6*/ 	.byte	0xff
	.zero		1


	//   ....[220]....
        /*0ea8*/ 	.word	0x00007090
        /*0eac*/ 	.word	0x00000000
        /*0eb0*/ 	.word	0x00000000
        /*0eb4*/ 	.short	0x0101
        /*0eb6*/ 	.byte	0xff
	.zero		1


	//   ....[221]....
        /*0eb8*/ 	.word	0x00007af0
        /*0ebc*/ 	.word	0x000000ff
        /*0ec0*/ 	.word	0x00000360
        /*0ec4*/ 	.short	0x010a
        /*0ec6*/ 	.byte	0x2c
	.zero		1


	//   ....[222]....
        /*0ec8*/ 	.word	0x00007b00
        /*0ecc*/ 	.word	0x00000010
        /*0ed0*/ 	.word	0x000003a0
        /*0ed4*/ 	.short	0x010a
        /*0ed6*/ 	.byte	0xff
	.zero		1


	//   ....[223]....
        /*0ed8*/ 	.word	0x00007cb0
        /*0edc*/ 	.word	0x000000ff
        /*0ee0*/ 	.word	0x00000360
        /*0ee4*/ 	.short	0x010a
        /*0ee6*/ 	.byte	0x2c
	.zero		1


	//   ....[224]....
        /*0ee8*/ 	.word	0x00007d90
        /*0eec*/ 	.word	0x000000ff
        /*0ef0*/ 	.word	0x00000000
        /*0ef4*/ 	.short	0x0101
        /*0ef6*/ 	.byte	0x04
	.zero		1


	//   ....[225]....
        /*0ef8*/ 	.word	0x00007df0
        /*0efc*/ 	.word	0x00000010
        /*0f00*/ 	.word	0x000003a0
        /*0f04*/ 	.short	0x010a
        /*0f06*/ 	.byte	0xff
	.zero		1


	//   ....[226]....
        /*0f08*/ 	.word	0x000080b0
        /*0f0c*/ 	.word	0x000000ff
        /*0f10*/ 	.word	0x00000000
        /*0f14*/ 	.short	0x0101
        /*0f16*/ 	.byte	0x04
	.zero		1


	//   ....[227]....
        /*0f18*/ 	.word	0x00008ab0
        /*0f1c*/ 	.word	0x00000000
        /*0f20*/ 	.word	0x000003f0
        /*0f24*/ 	.short	0x010a
        /*0f26*/ 	.byte	0xff
	.zero		1


	//   ....[228]....
        /*0f28*/ 	.word	0x00008b10
        /*0f2c*/ 	.word	0x00000000
        /*0f30*/ 	.word	0x000001b0
        /*0f34*/ 	.short	0x010a
        /*0f36*/ 	.byte	0xff
	.zero		1


	//   ....[229]....
        /*0f38*/ 	.word	0x00008b70
        /*0f3c*/ 	.word	0x00000000
        /*0f40*/ 	.word	0x000001b0
        /*0f44*/ 	.short	0x010a
        /*0f46*/ 	.byte	0xff
	.zero		1


	//   ....[230]....
        /*0f48*/ 	.word	0x00008bc0
        /*0f4c*/ 	.word	0x00000003
        /*0f50*/ 	.word	0x00000380
        /*0f54*/ 	.short	0x010a
        /*0f56*/ 	.byte	0xff
	.zero		1


	//   ....[231]....
        /*0f58*/ 	.word	0x00008c20
        /*0f5c*/ 	.word	0x00000000
        /*0f60*/ 	.word	0x00000000
        /*0f64*/ 	.short	0x010a
        /*0f66*/ 	.byte	0xff
	.zero		1


	//   ....[232]....
        /*0f68*/ 	.word	0x00008c80
        /*0f6c*/ 	.word	0x00000000
        /*0f70*/ 	.word	0x00000000
        /*0f74*/ 	.short	0x010a
        /*0f76*/ 	.byte	0xff
	.zero		1


	//   ....[233]....
        /*0f78*/ 	.word	0x00008ce0
        /*0f7c*/ 	.word	0x00000000
        /*0f80*/ 	.word	0x00000000
        /*0f84*/ 	.short	0x010a
        /*0f86*/ 	.byte	0xff
	.zero		1


	//   ....[234]....
        /*0f88*/ 	.word	0x00008d40
        /*0f8c*/ 	.word	0x00000000
        /*0f90*/ 	.word	0x00000000
        /*0f94*/ 	.short	0x010a
        /*0f96*/ 	.byte	0xff
	.zero		1


	//   ....[235]....
        /*0f98*/ 	.word	0x00008da0
        /*0f9c*/ 	.word	0x00000000
        /*0fa0*/ 	.word	0x00000000
        /*0fa4*/ 	.short	0x010a
        /*0fa6*/ 	.byte	0xff
	.zero		1


	//   ....[236]....
        /*0fa8*/ 	.word	0x00008e00
        /*0fac*/ 	.word	0x00000000
        /*0fb0*/ 	.word	0x00000000
        /*0fb4*/ 	.short	0x010a
        /*0fb6*/ 	.byte	0xff
	.zero		1


	//   ....[237]....
        /*0fb8*/ 	.word	0x00008e60
        /*0fbc*/ 	.word	0x00000000
        /*0fc0*/ 	.word	0x00000000
        /*0fc4*/ 	.short	0x010a
        /*0fc6*/ 	.byte	0xff
	.zero		1


	//   ....[238]....
        /*0fc8*/ 	.word	0x00008ec0
        /*0fcc*/ 	.word	0x00000000
        /*0fd0*/ 	.word	0x00000000
        /*0fd4*/ 	.short	0x010a
        /*0fd6*/ 	.byte	0xff
	.zero		1


	//   ....[239]....
        /*0fd8*/ 	.word	0x00008f20
        /*0fdc*/ 	.word	0x00000000
        /*0fe0*/ 	.word	0x00000000
        /*0fe4*/ 	.short	0x010a
        /*0fe6*/ 	.byte	0xff
	.zero		1


	//   ....[240]....
        /*0fe8*/ 	.word	0x00008f80
        /*0fec*/ 	.word	0x00000000
        /*0ff0*/ 	.word	0x00000000
        /*0ff4*/ 	.short	0x010a
        /*0ff6*/ 	.byte	0xff
	.zero		1


	//   ....[241]....
        /*0ff8*/ 	.word	0x00008fe0
        /*0ffc*/ 	.word	0x00000000
        /*1000*/ 	.word	0x00000000
        /*1004*/ 	.short	0x010a
        /*1006*/ 	.byte	0xff
	.zero		1


	//   ....[242]....
        /*1008*/ 	.word	0x00009040
        /*100c*/ 	.word	0x00000000
        /*1010*/ 	.word	0x00000000
        /*1014*/ 	.short	0x010a
        /*1016*/ 	.byte	0xff
	.zero		1


	//   ....[243]....
        /*1018*/ 	.word	0x000090a0
        /*101c*/ 	.word	0x00000000
        /*1020*/ 	.word	0x00000000
        /*1024*/ 	.short	0x010a
        /*1026*/ 	.byte	0xff
	.zero		1


	//   ....[244]....
        /*1028*/ 	.word	0x00009100
        /*102c*/ 	.word	0x00000000
        /*1030*/ 	.word	0x00000000
        /*1034*/ 	.short	0x010a
        /*1036*/ 	.byte	0xff
	.zero		1


	//   ....[245]....
        /*1038*/ 	.word	0x00009160
        /*103c*/ 	.word	0x00000000
        /*1040*/ 	.word	0x00000000
        /*1044*/ 	.short	0x010a
        /*1046*/ 	.byte	0xff
	.zero		1


	//   ....[246]....
        /*1048*/ 	.word	0x000091c0
        /*104c*/ 	.word	0x00000000
        /*1050*/ 	.word	0x00000000
        /*1054*/ 	.short	0x010a
        /*1056*/ 	.byte	0xff
	.zero		1


	//   ....[247]....
        /*1058*/ 	.word	0x00009220
        /*105c*/ 	.word	0x00000000
        /*1060*/ 	.word	0x00000000
        /*1064*/ 	.short	0x010a
        /*1066*/ 	.byte	0xff
	.zero		1


	//   ....[248]....
        /*1068*/ 	.word	0x00009280
        /*106c*/ 	.word	0x00000000
        /*1070*/ 	.word	0x00000000
        /*1074*/ 	.short	0x010a
        /*1076*/ 	.byte	0xff
	.zero		1


	//   ....[249]....
        /*1078*/ 	.word	0x000092e0
        /*107c*/ 	.word	0x00000000
        /*1080*/ 	.word	0x00000000
        /*1084*/ 	.short	0x010a
        /*1086*/ 	.byte	0xff
	.zero		1


	//   ....[250]....
        /*1088*/ 	.word	0x00009340
        /*108c*/ 	.word	0x00000000
        /*1090*/ 	.word	0x00000000
        /*1094*/ 	.short	0x010a
        /*1096*/ 	.byte	0xff
	.zero		1


	//   ....[251]....
        /*1098*/ 	.word	0x000093a0
        /*109c*/ 	.word	0x00000000
        /*10a0*/ 	.word	0x00000000
        /*10a4*/ 	.short	0x010a
        /*10a6*/ 	.byte	0xff
	.zero		1


	//   ....[252]....
        /*10a8*/ 	.word	0x00009400
        /*10ac*/ 	.word	0x00000000
        /*10b0*/ 	.word	0x00000000
        /*10b4*/ 	.short	0x010a
        /*10b6*/ 	.byte	0xff
	.zero		1


	//   ....[253]....
        /*10b8*/ 	.word	0x00009460
        /*10bc*/ 	.word	0x00000000
        /*10c0*/ 	.word	0x00000000
        /*10c4*/ 	.short	0x010a
        /*10c6*/ 	.byte	0xff
	.zero		1


	//   ....[254]....
        /*10c8*/ 	.word	0x000094c0
        /*10cc*/ 	.word	0x00000000
        /*10d0*/ 	.word	0x00000000
        /*10d4*/ 	.short	0x010a
        /*10d6*/ 	.byte	0xff
	.zero		1


	//   ....[255]....
        /*10d8*/ 	.word	0x00009520
        /*10dc*/ 	.word	0x00000000
        /*10e0*/ 	.word	0x00000000
        /*10e4*/ 	.short	0x010a
        /*10e6*/ 	.byte	0xff
	.zero		1


	//   ....[0]....
        /*10e8*/ 	.word	0x00009580
        /*10ec*/ 	.word	0x00000000
        /*10f0*/ 	.word	0x00000000
        /*10f4*/ 	.short	0x010a
        /*10f6*/ 	.byte	0xff
	.zero		1


	//   ....[1]....
        /*10f8*/ 	.word	0x000095e0
        /*10fc*/ 	.word	0x00000000
        /*1100*/ 	.word	0x00000000
        /*1104*/ 	.short	0x010a
        /*1106*/ 	.byte	0xff
	.zero		1


	//   ....[2]....
        /*1108*/ 	.word	0x00009640
        /*110c*/ 	.word	0x00000000
        /*1110*/ 	.word	0x00000000
        /*1114*/ 	.short	0x010a
        /*1116*/ 	.byte	0xff
	.zero		1


	//   ....[3]....
        /*1118*/ 	.word	0x000096a0
        /*111c*/ 	.word	0x00000000
        /*1120*/ 	.word	0x00000000
        /*1124*/ 	.short	0x010a
        /*1126*/ 	.byte	0xff
	.zero		1


	//   ....[4]....
        /*1128*/ 	.word	0x00009700
        /*112c*/ 	.word	0x00000000
        /*1130*/ 	.word	0x00000000
        /*1134*/ 	.short	0x010a
        /*1136*/ 	.byte	0xff
	.zero		1


	//   ....[5]....
        /*1138*/ 	.word	0x00009760
        /*113c*/ 	.word	0x00000000
        /*1140*/ 	.word	0x00000000
        /*1144*/ 	.short	0x010a
        /*1146*/ 	.byte	0xff
	.zero		1


	//   ....[6]....
        /*1148*/ 	.word	0x000097c0
        /*114c*/ 	.word	0x00000000
        /*1150*/ 	.word	0x00000000
        /*1154*/ 	.short	0x010a
        /*1156*/ 	.byte	0xff
	.zero		1


	//   ....[7]....
        /*1158*/ 	.word	0x00009820
        /*115c*/ 	.word	0x00000000
        /*1160*/ 	.word	0x00000000
        /*1164*/ 	.short	0x010a
        /*1166*/ 	.byte	0xff
	.zero		1


	//   ....[8]....
        /*1168*/ 	.word	0x00009880
        /*116c*/ 	.word	0x00000000
        /*1170*/ 	.word	0x00000000
        /*1174*/ 	.short	0x010a
        /*1176*/ 	.byte	0xff
	.zero		1


	//   ....[9]....
        /*1178*/ 	.word	0x000098e0
        /*117c*/ 	.word	0x00000000
        /*1180*/ 	.word	0x00000000
        /*1184*/ 	.short	0x010a
        /*1186*/ 	.byte	0xff
	.zero		1


	//   ....[10]....
        /*1188*/ 	.word	0x00009940
        /*118c*/ 	.word	0x00000000
        /*1190*/ 	.word	0x00000000
        /*1194*/ 	.short	0x010a
        /*1196*/ 	.byte	0xff
	.zero		1


	//   ....[11]....
        /*1198*/ 	.word	0x000099a0
        /*119c*/ 	.word	0x00000000
        /*11a0*/ 	.word	0x00000000
        /*11a4*/ 	.short	0x010a
        /*11a6*/ 	.byte	0xff
	.zero		1


	//   ....[12]....
        /*11a8*/ 	.word	0x00009a00
        /*11ac*/ 	.word	0x00000000
        /*11b0*/ 	.word	0x00000000
        /*11b4*/ 	.short	0x010a
        /*11b6*/ 	.byte	0xff
	.zero		1


	//   ....[13]....
        /*11b8*/ 	.word	0x00009a60
        /*11bc*/ 	.word	0x00000000
        /*11c0*/ 	.word	0x00000000
        /*11c4*/ 	.short	0x010a
        /*11c6*/ 	.byte	0xff
	.zero		1


	//   ....[14]....
        /*11c8*/ 	.word	0x00009ac0
        /*11cc*/ 	.word	0x00000000
        /*11d0*/ 	.word	0x00000000
        /*11d4*/ 	.short	0x010a
        /*11d6*/ 	.byte	0xff
	.zero		1


	//   ....[15]....
        /*11d8*/ 	.word	0x00009b20
        /*11dc*/ 	.word	0x00000000
        /*11e0*/ 	.word	0x00000000
        /*11e4*/ 	.short	0x010a
        /*11e6*/ 	.byte	0xff
	.zero		1


	//   ....[16]....
        /*11e8*/ 	.word	0x00009b80
        /*11ec*/ 	.word	0x00000000
        /*11f0*/ 	.word	0x00000000
        /*11f4*/ 	.short	0x010a
        /*11f6*/ 	.byte	0xff
	.zero		1


	//   ....[17]....
        /*11f8*/ 	.word	0x00009be0
        /*11fc*/ 	.word	0x00000000
        /*1200*/ 	.word	0x00000000
        /*1204*/ 	.short	0x010a
        /*1206*/ 	.byte	0xff
	.zero		1


	//   ....[18]....
        /*1208*/ 	.word	0x00009c40
        /*120c*/ 	.word	0x00000000
        /*1210*/ 	.word	0x00000000
        /*1214*/ 	.short	0x010a
        /*1216*/ 	.byte	0xff
	.zero		1


	//   ....[19]....
        /*1218*/ 	.word	0x00009ca0
        /*121c*/ 	.word	0x00000000
        /*1220*/ 	.word	0x00000000
        /*1224*/ 	.short	0x010a
        /*1226*/ 	.byte	0xff
	.zero		1


	//   ....[20]....
        /*1228*/ 	.word	0x00009d00
        /*122c*/ 	.word	0x00000000
        /*1230*/ 	.word	0x00000000
        /*1234*/ 	.short	0x010a
        /*1236*/ 	.byte	0xff
	.zero		1


	//   ....[21]....
        /*1238*/ 	.word	0x00009d60
        /*123c*/ 	.word	0x00000000
        /*1240*/ 	.word	0x00000000
        /*1244*/ 	.short	0x010a
        /*1246*/ 	.byte	0xff
	.zero		1


	//   ....[22]....
        /*1248*/ 	.word	0x00009dc0
        /*124c*/ 	.word	0x00000000
        /*1250*/ 	.word	0x00000000
        /*1254*/ 	.short	0x010a
        /*1256*/ 	.byte	0xff
	.zero		1


	//   ....[23]....
        /*1258*/ 	.word	0x00009e20
        /*125c*/ 	.word	0x00000000
        /*1260*/ 	.word	0x00000000
        /*1264*/ 	.short	0x010a
        /*1266*/ 	.byte	0xff
	.zero		1


	//   ....[24]....
        /*1268*/ 	.word	0x00009e80
        /*126c*/ 	.word	0x00000000
        /*1270*/ 	.word	0x00000000
        /*1274*/ 	.short	0x010a
        /*1276*/ 	.byte	0xff
	.zero		1


	//   ....[25]....
        /*1278*/ 	.word	0x00009ee0
        /*127c*/ 	.word	0x00000000
        /*1280*/ 	.word	0x00000000
        /*1284*/ 	.short	0x010a
        /*1286*/ 	.byte	0xff
	.zero		1


	//   ....[26]....
        /*1288*/ 	.word	0x00009f40
        /*128c*/ 	.word	0x00000000
        /*1290*/ 	.word	0x00000000
        /*1294*/ 	.short	0x010a
        /*1296*/ 	.byte	0xff
	.zero		1


	//   ....[27]....
        /*1298*/ 	.word	0x00009fa0
        /*129c*/ 	.word	0x00000000
        /*12a0*/ 	.word	0x00000000
        /*12a4*/ 	.short	0x010a
        /*12a6*/ 	.byte	0xff
	.zero		1


	//   ....[28]....
        /*12a8*/ 	.word	0x00009ff0
        /*12ac*/ 	.word	0x00000002
        /*12b0*/ 	.word	0x000003e0
        /*12b4*/ 	.short	0x010a
        /*12b6*/ 	.byte	0xff
	.zero		1


	//   ....[29]....
        /*12b8*/ 	.word	0x0000a050
        /*12bc*/ 	.word	0x00000002
        /*12c0*/ 	.word	0x00000390
        /*12c4*/ 	.short	0x010a
        /*12c6*/ 	.byte	0xff
	.zero		1


	//   ....[30]....
        /*12c8*/ 	.word	0x0000a0a0
        /*12cc*/ 	.word	0x00000002
        /*12d0*/ 	.word	0x00000380
        /*12d4*/ 	.short	0x010a
        /*12d6*/ 	.byte	0xff
	.zero		1


	//   ....[31]....
        /*12d8*/ 	.word	0x0000a100
        /*12dc*/ 	.word	0x00000000
        /*12e0*/ 	.word	0x00000390
        /*12e4*/ 	.short	0x010a
        /*12e6*/ 	.byte	0xff
	.zero		1


	//   ....[32]....
        /*12e8*/ 	.word	0x0000a150
        /*12ec*/ 	.word	0x00000000
        /*12f0*/ 	.word	0x00000380
        /*12f4*/ 	.short	0x010a
        /*12f6*/ 	.byte	0xff
	.zero		1


	//   ....[33]....
        /*12f8*/ 	.word	0x0000a1b0
        /*12fc*/ 	.word	0x00000002
        /*1300*/ 	.word	0x000003c0
        /*1304*/ 	.short	0x010a
        /*1306*/ 	.byte	0xff
	.zero		1


	//   ....[34]....
        /*1308*/ 	.word	0x0000a210
        /*130c*/ 	.word	0x00000000
        /*1310*/ 	.word	0x00000000
        /*1314*/ 	.short	0x010a
        /*1316*/ 	.byte	0xff
	.zero		1


	//   ....[35]....
        /*1318*/ 	.word	0x0000a270
        /*131c*/ 	.word	0x00000000
        /*1320*/ 	.word	0x00000000
        /*1324*/ 	.short	0x010a
        /*1326*/ 	.byte	0xff
	.zero		1


	//   ....[36]....
        /*1328*/ 	.word	0x0000a2d0
        /*132c*/ 	.word	0x00000000
        /*1330*/ 	.word	0x00000000
        /*1334*/ 	.short	0x010a
        /*1336*/ 	.byte	0xff
	.zero		1


	//   ....[37]....
        /*1338*/ 	.word	0x0000a330
        /*133c*/ 	.word	0x00000000
        /*1340*/ 	.word	0x00000000
        /*1344*/ 	.short	0x010a
        /*1346*/ 	.byte	0xff
	.zero		1


	//   ....[38]....
        /*1348*/ 	.word	0x0000a390
        /*134c*/ 	.word	0x00000000
        /*1350*/ 	.word	0x00000000
        /*1354*/ 	.short	0x010a
        /*1356*/ 	.byte	0xff
	.zero		1


	//   ....[39]....
        /*1358*/ 	.word	0x0000a3e0
        /*135c*/ 	.word	0x0000000c
        /*1360*/ 	.word	0x00000380
        /*1364*/ 	.short	0x010a
        /*1366*/ 	.byte	0xff
	.zero		1


	//   ....[40]....
        /*1368*/ 	.word	0x0000a440
        /*136c*/ 	.word	0x00000000
        /*1370*/ 	.word	0x00000378
        /*1374*/ 	.short	0x010a
        /*1376*/ 	.byte	0xff
	.zero		1


	//   ....[41]....
        /*1378*/ 	.word	0x0000a4a0
        /*137c*/ 	.word	0x00000000
        /*1380*/ 	.word	0x00000368
        /*1384*/ 	.short	0x010a
        /*1386*/ 	.byte	0xff
	.zero		1


	//   ....[42]....
        /*1388*/ 	.word	0x0000a4f0
        /*138c*/ 	.word	0x00000003
        /*1390*/ 	.word	0x00000380
        /*1394*/ 	.short	0x010a
        /*1396*/ 	.byte	0xff
	.zero		1


	//   ....[43]....
        /*1398*/ 	.word	0x0000a550
        /*139c*/ 	.word	0x00000000
        /*13a0*/ 	.word	0x00000360
        /*13a4*/ 	.short	0x010a
        /*13a6*/ 	.byte	0xff
	.zero		1


	//   ....[44]....
        /*13a8*/ 	.word	0x0000a5a0
        /*13ac*/ 	.word	0x00000010
        /*13b0*/ 	.word	0x000003a0
        /*13b4*/ 	.short	0x010a
        /*13b6*/ 	.byte	0xff
	.zero		1


	//----- nvinfo : EIATTR_NUM_MBARRIERS
	.align		4
.L_47:
        /*13b8*/ 	.byte	0x03, 0x38
        /*13ba*/ 	.short	0x0080


	//----- nvinfo : EIATTR_EXIT_INSTR_OFFSETS
	.align		4
        /*13bc*/ 	.byte	0x04, 0x1c
        /*13be*/ 	.short	(.L_49 - .L_48)


	//   ....[0]....
.L_48:
        /*13c0*/ 	.word	0x00004c70


	//   ....[1]....
        /*13c4*/ 	.word	0x00005160


	//   ....[2]....
        /*13c8*/ 	.word	0x000051c0


	//   ....[3]....
        /*13cc*/ 	.word	0x00005fe0


	//   ....[4]....
        /*13d0*/ 	.word	0x00006c10


	//   ....[5]....
        /*13d4*/ 	.word	0x00006c50


	//   ....[6]....
        /*13d8*/ 	.word	0x00008aa0


	//----- nvinfo : EIATTR_MAX_THREADS
	.align		4
.L_49:
        /*13dc*/ 	.byte	0x04, 0x05
        /*13de*/ 	.short	(.L_51 - .L_50)
.L_50:
        /*13e0*/ 	.word	0x00000100
        /*13e4*/ 	.word	0x00000001
        /*13e8*/ 	.word	0x00000001


	//----- nvinfo : EIATTR_CRS_STACK_SIZE
	.align		4
.L_51:
        /*13ec*/ 	.byte	0x04, 0x1e
        /*13ee*/ 	.short	(.L_53 - .L_52)
.L_52:
        /*13f0*/ 	.word	0x00000000


	//----- nvinfo : EIATTR_CBANK_PARAM_SIZE
	.align		4
.L_53:
        /*13f4*/ 	.byte	0x03, 0x19
        /*13f6*/ 	.short	0x0800


	//----- nvinfo : EIATTR_PARAM_CBANK
	.align		4
        /*13f8*/ 	.byte	0x04, 0x0a
        /*13fa*/ 	.short	(.L_55 - .L_54)
	.align		4
.L_54:
        /*13fc*/ 	.word	index@(.nv.constant0._ZN7cutlass13device_kernelINS_4gemm6kernel13GemmUniversalIN4cute5tupleIJiiiiEEENS1_10collective13CollectiveMmaINS1_35MainloopSm100TmaUmmaWarpSpecializedILi54ELi2ELi4ENS5_IJNS4_1CILi1EEENSA_ILi8EEESB_EEEEENS5_IJNSA_ILi64EEESF_NSA_ILi32EEEEEEaNS5_IJlSB_lEEEaSI_NS4_8TiledMMAINS4_8MMA_AtomIJNS4_15SM100_MMA_S8_SSIaaiLi64ELi64ELNS4_4UMMA5MajorE0ELSN_0ELNSM_8SaturateE0EEEEEENS4_6LayoutINS5_IJSB_SB_SB_EEENS5_IJNSA_ILi0EEEST_ST_EEEEENS5_IJNS4_10UnderscoreESW_SW_EEEEENS4_23SM90_TMA_LOAD_MULTICASTENS4_14ComposedLayoutINS4_7SwizzleILi1ELi4ELi3EEENS4_18smem_ptr_flag_bitsILi8EEENSR_INS5_IJSC_SG_EEENS5_IJSG_SB_EEEEEEEvNS4_8identityENS4_13SM90_TMA_LOADES18_vS19_EENS_8epilogue10collective18CollectiveEpilogueINS1C_23Sm100TmaWarpSpecializedILi1ELi1ELi32ELb0ELb0EEEJSH_NS5_IJNSR_ISF_SB_EES1H_EEEaSI_aSI_NS1C_6fusion15FusionCallbacksIS1G_NS1J_17LinearCombinationIaiaiLNS_15FloatRoundStyleE2EEESH_S1I_JEEENS4_5SM1004TMEM4LOAD26SM100_TMEM_LOAD_16dp32b32xES1A_NS10_INS11_ILi2ELi4ELi3EEES14_NSR_INS5_IJSC_SF_EEENS5_IJSF_SB_EEEEEEENS4_39AutoVectorizingCopyWithAssumedAlignmentILi128EEENS4_14SM90_TMA_STOREES1X_S1Z_S1Z_EEEvvEEEEvNT_6ParamsE)
        /*1400*/ 	.short	0x0380
        /*1402*/ 	.short	0x0800


	//----- nvinfo : EIATTR_SW_WAR
	.align		4
.L_55:
        /*1404*/ 	.byte	0x04, 0x36
        /*1406*/ 	.short	(.L_57 - .L_56)
.L_56:
        /*1408*/ 	.word	0x00000008
.L_57:


//--------------------- .nv.callgraph             --------------------------
	.section	.nv.callgraph,"",@"SHT_CUDA_CALLGRAPH"
	.align	4
	.sectionentsize	8
	.align		4
        /*0000*/ 	.word	0x00000000
	.align		4
        /*0004*/ 	.word	0xffffffff
	.align		4
        /*0008*/ 	.word	index@(_ZN7cutlass13device_kernelINS_4gemm6kernel13GemmUniversalIN4cute5tupleIJiiiiEEENS1_10collective13CollectiveMmaINS1_35MainloopSm100TmaUmmaWarpSpecializedILi54ELi2ELi4ENS5_IJNS4_1CILi1EEENSA_ILi8EEESB_EEEEENS5_IJNSA_ILi64EEESF_NSA_ILi32EEEEEEaNS5_IJlSB_lEEEaSI_NS4_8TiledMMAINS4_8MMA_AtomIJNS4_15SM100_MMA_S8_SSIaaiLi64ELi64ELNS4_4UMMA5MajorE0ELSN_0ELNSM_8SaturateE0EEEEEENS4_6LayoutINS5_IJSB_SB_SB_EEENS5_IJNSA_ILi0EEEST_ST_EEEEENS5_IJNS4_10UnderscoreESW_SW_EEEEENS4_23SM90_TMA_LOAD_MULTICASTENS4_14ComposedLayoutINS4_7SwizzleILi1ELi4ELi3EEENS4_18smem_ptr_flag_bitsILi8EEENSR_INS5_IJSC_SG_EEENS5_IJSG_SB_EEEEEEEvNS4_8identityENS4_13SM90_TMA_LOADES18_vS19_EENS_8epilogue10collective18CollectiveEpilogueINS1C_23Sm100TmaWarpSpecializedILi1ELi1ELi32ELb0ELb0EEEJSH_NS5_IJNSR_ISF_SB_EES1H_EEEaSI_aSI_NS1C_6fusion15FusionCallbacksIS1G_NS1J_17LinearCombinationIaiaiLNS_15FloatRoundStyleE2EEESH_S1I_JEEENS4_5SM1004TMEM4LOAD26SM100_TMEM_LOAD_16dp32b32xES1A_NS10_INS11_ILi2ELi4ELi3EEES14_NSR_INS5_IJSC_SF_EEENS5_IJSF_SB_EEEEEEENS4_39AutoVectorizingCopyWithAssumedAlignmentILi128EEENS4_14SM90_TMA_STOREES1X_S1Z_S1Z_EEEvvEEEEvNT_6ParamsE)
	.align		4
        /*000c*/ 	.word	index@(__assertfail)
	.align		4
        /*0010*/ 	.word	0x00000000
	.align		4
        /*0014*/ 	.word	0xfffffffe
	.align		4
        /*0018*/ 	.word	0x00000000
	.align		4
        /*001c*/ 	.word	0xfffffffd
	.align		4
        /*0020*/ 	.word	0x00000000
	.align		4
        /*0024*/ 	.word	0xfffffffc


//--------------------- .nv.constant4             --------------------------
	.section	.nv.constant4,"a",@progbits
	.align	8
	.align		8
.nv.constant4:
        /*0000*/ 	.dword	__assertfail
	.align		8
        /*0008*/ 	.dword	__unnamed_1
	.align		8
        /*0010*/ 	.dword	__unnamed_2
	.align		8
        /*0018*/ 	.dword	_ZN40_INTERNAL_55ca555e_4_k_cu_a9a5ecf0_258454cuda3std3__45__cpo5beginE
	.align		8
        /*0020*/ 	.dword	_ZN40_INTERNAL_55ca555e_4_k_cu_a9a5ecf0_258454cuda3std3__45__cpo3endE
	.align		8
        /*0028*/ 	.dword	_ZN40_INTERNAL_55ca555e_4_k_cu_a9a5ecf0_258454cuda3std3__45__cpo6cbeginE
	.align		8
        /*0030*/ 	.dword	_ZN40_INTERNAL_55ca555e_4_k_cu_a9a5ecf0_258454cuda3std3__45__cpo4cendE
	.align		8
        /*0038*/ 	.dword	_ZN40_INTERNAL_55ca555e_4_k_cu_a9a5ecf0_258454cuda3std3__442_GLOBAL__N__55ca555e_4_k_cu_a9a5ecf0_258456ignoreE
	.align		8
        /*0040*/ 	.dword	_ZN40_INTERNAL_55ca555e_4_k_cu_a9a5ecf0_258454cuda3std3__419piecewise_constructE
	.align		8
        /*0048*/ 	.dword	_ZN40_INTERNAL_55ca555e_4_k_cu_a9a5ecf0_258454cuda3std3__48in_placeE
	.align		8
        /*0050*/ 	.dword	_ZN40_INTERNAL_55ca555e_4_k_cu_a9a5ecf0_258454cuda3std6ranges3__45__cpo4swapE
	.align		8
        /*0058*/ 	.dword	_ZN40_INTERNAL_55ca555e_4_k_cu_a9a5ecf0_258454cuda3std6ranges3__45__cpo9iter_moveE
	.align		8
        /*0060*/ 	.dword	_ZN40_INTERNAL_55ca555e_4_k_cu_a9a5ecf0_258454cute7productE
	.align		8
        /*0068*/ 	.dword	_ZN40_INTERNAL_55ca555e_4_k_cu_a9a5ecf0_258454cute1_E
	.align		8
        /*0070*/ 	.dword	$str$25
	.align		8
        /*0078*/ 	.dword	$str$26
	.align		8
        /*0080*/ 	.dword	$str$27
	.align		8
        /*0088*/ 	.dword	$str$28


//--------------------- .text._ZN7cutlass13device_kernelINS_4gemm6kernel13GemmUniversalIN4cute5tupleIJiiiiEEENS1_10collective13CollectiveMmaINS1_35MainloopSm100TmaUmmaWarpSpecializedILi54ELi2ELi4ENS5_IJNS4_1CILi1EEENSA_ILi8EEESB_EEEEENS5_IJNSA_ILi64EEESF_NSA_ILi32EEEEEEaNS5_IJlSB_lEEEaSI_NS4_8TiledMMAINS4_8MMA_AtomIJNS4_15SM100_MMA_S8_SSIaaiLi64ELi64ELNS4_4UMMA5MajorE0ELSN_0ELNSM_8SaturateE0EEEEEENS4_6LayoutINS5_IJSB_SB_SB_EEENS5_IJNSA_ILi0EEEST_ST_EEEEENS5_IJNS4_10UnderscoreESW_SW_EEEEENS4_23SM90_TMA_LOAD_MULTICASTENS4_14ComposedLayoutINS4_7SwizzleILi1ELi4ELi3EEENS4_18smem_ptr_flag_bitsILi8EEENSR_INS5_IJSC_SG_EEENS5_IJSG_SB_EEEEEEEvNS4_8identityENS4_13SM90_TMA_LOADES18_vS19_EENS_8epilogue10collective18CollectiveEpilogueINS1C_23Sm100TmaWarpSpecializedILi1ELi1ELi32ELb0ELb0EEEJSH_NS5_IJNSR_ISF_SB_EES1H_EEEaSI_aSI_NS1C_6fusion15FusionCallbacksIS1G_NS1J_17LinearCombinationIaiaiLNS_15FloatRoundStyleE2EEESH_S1I_JEEENS4_5SM1004TMEM4LOAD26SM100_TMEM_LOAD_16dp32b32xES1A_NS10_INS11_ILi2ELi4ELi3EEES14_NSR_INS5_IJSC_SF_EEENS5_IJSF_SB_EEEEEEENS4_39AutoVectorizingCopyWithAssumedAlignmentILi128EEENS4_14SM90_TMA_STOREES1X_S1Z_S1Z_EEEvvEEEEvNT_6ParamsE --------------------------
	.section	.text._ZN7cutlass13device_kernelINS_4gemm6kernel13GemmUniversalIN4cute5tupleIJiiiiEEENS1_10collective13CollectiveMmaINS1_35MainloopSm100TmaUmmaWarpSpecializedILi54ELi2ELi4ENS5_IJNS4_1CILi1EEENSA_ILi8EEESB_EEEEENS5_IJNSA_ILi64EEESF_NSA_ILi32EEEEEEaNS5_IJlSB_lEEEaSI_NS4_8TiledMMAINS4_8MMA_AtomIJNS4_15SM100_MMA_S8_SSIaaiLi64ELi64ELNS4_4UMMA5MajorE0ELSN_0ELNSM_8SaturateE0EEEEEENS4_6LayoutINS5_IJSB_SB_SB_EEENS5_IJNSA_ILi0EEEST_ST_EEEEENS5_IJNS4_10UnderscoreESW_SW_EEEEENS4_23SM90_TMA_LOAD_MULTICASTENS4_14ComposedLayoutINS4_7SwizzleILi1ELi4ELi3EEENS4_18smem_ptr_flag_bitsILi8EEENSR_INS5_IJSC_SG_EEENS5_IJSG_SB_EEEEEEEvNS4_8identityENS4_13SM90_TMA_LOADES18_vS19_EENS_8epilogue10collective18CollectiveEpilogueINS1C_23Sm100TmaWarpSpecializedILi1ELi1ELi32ELb0ELb0EEEJSH_NS5_IJNSR_ISF_SB_EES1H_EEEaSI_aSI_NS1C_6fusion15FusionCallbacksIS1G_NS1J_17LinearCombinationIaiaiLNS_15FloatRoundStyleE2EEESH_S1I_JEEENS4_5SM1004TMEM4LOAD26SM100_TMEM_LOAD_16dp32b32xES1A_NS10_INS11_ILi2ELi4ELi3EEES14_NSR_INS5_IJSC_SF_EEENS5_IJSF_SB_EEEEEEENS4_39AutoVectorizingCopyWithAssumedAlignmentILi128EEENS4_14SM90_TMA_STOREES1X_S1Z_S1Z_EEEvvEEEEvNT_6ParamsE,"ax",@progbits
	.align	128
.text._ZN7cutlass13device_kernelINS_4gemm6kernel13GemmUniversalIN4cute5tupleIJiiiiEEENS1_10collective13CollectiveMmaINS1_35MainloopSm100TmaUmmaWarpSpecializedILi54ELi2ELi4ENS5_IJNS4_1CILi1EEENSA_ILi8EEESB_EEEEENS5_IJNSA_ILi64EEESF_NSA_ILi32EEEEEEaNS5_IJlSB_lEEEaSI_NS4_8TiledMMAINS4_8MMA_AtomIJNS4_15SM100_MMA_S8_SSIaaiLi64ELi64ELNS4_4UMMA5MajorE0ELSN_0ELNSM_8SaturateE0EEEEEENS4_6LayoutINS5_IJSB_SB_SB_EEENS5_IJNSA_ILi0EEEST_ST_EEEEENS5_IJNS4_10UnderscoreESW_SW_EEEEENS4_23SM90_TMA_LOAD_MULTICASTENS4_14ComposedLayoutINS4_7SwizzleILi1ELi4ELi3EEENS4_18smem_ptr_flag_bitsILi8EEENSR_INS5_IJSC_SG_EEENS5_IJSG_SB_EEEEEEEvNS4_8identityENS4_13SM90_TMA_LOADES18_vS19_EENS_8epilogue10collective18CollectiveEpilogueINS1C_23Sm100TmaWarpSpecializedILi1ELi1ELi32ELb0ELb0EEEJSH_NS5_IJNSR_ISF_SB_EES1H_EEEaSI_aSI_NS1C_6fusion15FusionCallbacksIS1G_NS1J_17LinearCombinationIaiaiLNS_15FloatRoundStyleE2EEESH_S1I_JEEENS4_5SM1004TMEM4LOAD26SM100_TMEM_LOAD_16dp32b32xES1A_NS10_INS11_ILi2ELi4ELi3EEES14_NSR_INS5_IJSC_SF_EEENS5_IJSF_SB_EEEEEEENS4_39AutoVectorizingCopyWithAssumedAlignmentILi128EEENS4_14SM90_TMA_STOREES1X_S1Z_S1Z_EEEvvEEEEvNT_6ParamsE:
        .type           _ZN7cutlass13device_kernelINS_4gemm6kernel13GemmUniversalIN4cute5tupleIJiiiiEEENS1_10collective13CollectiveMmaINS1_35MainloopSm100TmaUmmaWarpSpecializedILi54ELi2ELi4ENS5_IJNS4_1CILi1EEENSA_ILi8EEESB_EEEEENS5_IJNSA_ILi64EEESF_NSA_ILi32EEEEEEaNS5_IJlSB_lEEEaSI_NS4_8TiledMMAINS4_8MMA_AtomIJNS4_15SM100_MMA_S8_SSIaaiLi64ELi64ELNS4_4UMMA5MajorE0ELSN_0ELNSM_8SaturateE0EEEEEENS4_6LayoutINS5_IJSB_SB_SB_EEENS5_IJNSA_ILi0EEEST_ST_EEEEENS5_IJNS4_10UnderscoreESW_SW_EEEEENS4_23SM90_TMA_LOAD_MULTICASTENS4_14ComposedLayoutINS4_7SwizzleILi1ELi4ELi3EEENS4_18smem_ptr_flag_bitsILi8EEENSR_INS5_IJSC_SG_EEENS5_IJSG_SB_EEEEEEEvNS4_8identityENS4_13SM90_TMA_LOADES18_vS19_EENS_8epilogue10collective18CollectiveEpilogueINS1C_23Sm100TmaWarpSpecializedILi1ELi1ELi32ELb0ELb0EEEJSH_NS5_IJNSR_ISF_SB_EES1H_EEEaSI_aSI_NS1C_6fusion15FusionCallbacksIS1G_NS1J_17LinearCombinationIaiaiLNS_15FloatRoundStyleE2EEESH_S1I_JEEENS4_5SM1004TMEM4LOAD26SM100_TMEM_LOAD_16dp32b32xES1A_NS10_INS11_ILi2ELi4ELi3EEES14_NSR_INS5_IJSC_SF_EEENS5_IJSF_SB_EEEEEEENS4_39AutoVectorizingCopyWithAssumedAlignmentILi128EEENS4_14SM90_TMA_STOREES1X_S1Z_S1Z_EEEvvEEEEvNT_6ParamsE,@function
        .size           _ZN7cutlass13device_kernelINS_4gemm6kernel13GemmUniversalIN4cute5tupleIJiiiiEEENS1_10collective13CollectiveMmaINS1_35MainloopSm100TmaUmmaWarpSpecializedILi54ELi2ELi4ENS5_IJNS4_1CILi1EEENSA_ILi8EEESB_EEEEENS5_IJNSA_ILi64EEESF_NSA_ILi32EEEEEEaNS5_IJlSB_lEEEaSI_NS4_8TiledMMAINS4_8MMA_AtomIJNS4_15SM100_MMA_S8_SSIaaiLi64ELi64ELNS4_4UMMA5MajorE0ELSN_0ELNSM_8SaturateE0EEEEEENS4_6LayoutINS5_IJSB_SB_SB_EEENS5_IJNSA_ILi0EEEST_ST_EEEEENS5_IJNS4_10UnderscoreESW_SW_EEEEENS4_23SM90_TMA_LOAD_MULTICASTENS4_14ComposedLayoutINS4_7SwizzleILi1ELi4ELi3EEENS4_18smem_ptr_flag_bitsILi8EEENSR_INS5_IJSC_SG_EEENS5_IJSG_SB_EEEEEEEvNS4_8identityENS4_13SM90_TMA_LOADES18_vS19_EENS_8epilogue10collective18CollectiveEpilogueINS1C_23Sm100TmaWarpSpecializedILi1ELi1ELi32ELb0ELb0EEEJSH_NS5_IJNSR_ISF_SB_EES1H_EEEaSI_aSI_NS1C_6fusion15FusionCallbacksIS1G_NS1J_17LinearCombinationIaiaiLNS_15FloatRoundStyleE2EEESH_S1I_JEEENS4_5SM1004TMEM4LOAD26SM100_TMEM_LOAD_16dp32b32xES1A_NS10_INS11_ILi2ELi4ELi3EEES14_NSR_INS5_IJSC_SF_EEENS5_IJSF_SB_EEEEEEENS4_39AutoVectorizingCopyWithAssumedAlignmentILi128EEENS4_14SM90_TMA_STOREES1X_S1Z_S1Z_EEEvvEEEEvNT_6ParamsE,(.L_x_286 - _ZN7cutlass13device_kernelINS_4gemm6kernel13GemmUniversalIN4cute5tupleIJiiiiEEENS1_10collective13CollectiveMmaINS1_35MainloopSm100TmaUmmaWarpSpecializedILi54ELi2ELi4ENS5_IJNS4_1CILi1EEENSA_ILi8EEESB_EEEEENS5_IJNSA_ILi64EEESF_NSA_ILi32EEEEEEaNS5_IJlSB_lEEEaSI_NS4_8TiledMMAINS4_8MMA_AtomIJNS4_15SM100_MMA_S8_SSIaaiLi64ELi64ELNS4_4UMMA5MajorE0ELSN_0ELNSM_8SaturateE0EEEEEENS4_6LayoutINS5_IJSB_SB_SB_EEENS5_IJNSA_ILi0EEEST_ST_EEEEENS5_IJNS4_10UnderscoreESW_SW_EEEEENS4_23SM90_TMA_LOAD_MULTICASTENS4_14ComposedLayoutINS4_7SwizzleILi1ELi4ELi3EEENS4_18smem_ptr_flag_bitsILi8EEENSR_INS5_IJSC_SG_EEENS5_IJSG_SB_EEEEEEEvNS4_8identityENS4_13SM90_TMA_LOADES18_vS19_EENS_8epilogue10collective18CollectiveEpilogueINS1C_23Sm100TmaWarpSpecializedILi1ELi1ELi32ELb0ELb0EEEJSH_NS5_IJNSR_ISF_SB_EES1H_EEEaSI_aSI_NS1C_6fusion15FusionCallbacksIS1G_NS1J_17LinearCombinationIaiaiLNS_15FloatRoundStyleE2EEESH_S1I_JEEENS4_5SM1004TMEM4LOAD26SM100_TMEM_LOAD_16dp32b32xES1A_NS10_INS11_ILi2ELi4ELi3EEES14_NSR_INS5_IJSC_SF_EEENS5_IJSF_SB_EEEEEEENS4_39AutoVectorizingCopyWithAssumedAlignmentILi128EEENS4_14SM90_TMA_STOREES1X_S1Z_S1Z_EEEvvEEEEvNT_6ParamsE)
        .other          _ZN7cutlass13device_kernelINS_4gemm6kernel13GemmUniversalIN4cute5tupleIJiiiiEEENS1_10collective13CollectiveMmaINS1_35MainloopSm100TmaUmmaWarpSpecializedILi54ELi2ELi4ENS5_IJNS4_1CILi1EEENSA_ILi8EEESB_EEEEENS5_IJNSA_ILi64EEESF_NSA_ILi32EEEEEEaNS5_IJlSB_lEEEaSI_NS4_8TiledMMAINS4_8MMA_AtomIJNS4_15SM100_MMA_S8_SSIaaiLi64ELi64ELNS4_4UMMA5MajorE0ELSN_0ELNSM_8SaturateE0EEEEEENS4_6LayoutINS5_IJSB_SB_SB_EEENS5_IJNSA_ILi0EEEST_ST_EEEEENS5_IJNS4_10UnderscoreESW_SW_EEEEENS4_23SM90_TMA_LOAD_MULTICASTENS4_14ComposedLayoutINS4_7SwizzleILi1ELi4ELi3EEENS4_18smem_ptr_flag_bitsILi8EEENSR_INS5_IJSC_SG_EEENS5_IJSG_SB_EEEEEEEvNS4_8identityENS4_13SM90_TMA_LOADES18_vS19_EENS_8epilogue10collective18CollectiveEpilogueINS1C_23Sm100TmaWarpSpecializedILi1ELi1ELi32ELb0ELb0EEEJSH_NS5_IJNSR_ISF_SB_EES1H_EEEaSI_aSI_NS1C_6fusion15FusionCallbacksIS1G_NS1J_17LinearCombinationIaiaiLNS_15FloatRoundStyleE2EEESH_S1I_JEEENS4_5SM1004TMEM4LOAD26SM100_TMEM_LOAD_16dp32b32xES1A_NS10_INS11_ILi2ELi4ELi3EEES14_NSR_INS5_IJSC_SF_EEENS5_IJSF_SB_EEEEEEENS4_39AutoVectorizingCopyWithAssumedAlignmentILi128EEENS4_14SM90_TMA_STOREES1X_S1Z_S1Z_EEEvvEEEEvNT_6ParamsE,@"STO_CUDA_ENTRY STV_DEFAULT"
_ZN7cutlass13device_kernelINS_4gemm6kernel13GemmUniversalIN4cute5tupleIJiiiiEEENS1_10collective13CollectiveMmaINS1_35MainloopSm100TmaUmmaWarpSpecializedILi54ELi2ELi4ENS5_IJNS4_1CILi1EEENSA_ILi8EEESB_EEEEENS5_IJNSA_ILi64EEESF_NSA_ILi32EEEEEEaNS5_IJlSB_lEEEaSI_NS4_8TiledMMAINS4_8MMA_AtomIJNS4_15SM100_MMA_S8_SSIaaiLi64ELi64ELNS4_4UMMA5MajorE0ELSN_0ELNSM_8SaturateE0EEEEEENS4_6LayoutINS5_IJSB_SB_SB_EEENS5_IJNSA_ILi0EEEST_ST_EEEEENS5_IJNS4_10UnderscoreESW_SW_EEEEENS4_23SM90_TMA_LOAD_MULTICASTENS4_14ComposedLayoutINS4_7SwizzleILi1ELi4ELi3EEENS4_18smem_ptr_flag_bitsILi8EEENSR_INS5_IJSC_SG_EEENS5_IJSG_SB_EEEEEEEvNS4_8identityENS4_13SM90_TMA_LOADES18_vS19_EENS_8epilogue10collective18CollectiveEpilogueINS1C_23Sm100TmaWarpSpecializedILi1ELi1ELi32ELb0ELb0EEEJSH_NS5_IJNSR_ISF_SB_EES1H_EEEaSI_aSI_NS1C_6fusion15FusionCallbacksIS1G_NS1J_17LinearCombinationIaiaiLNS_15FloatRoundStyleE2EEESH_S1I_JEEENS4_5SM1004TMEM4LOAD26SM100_TMEM_LOAD_16dp32b32xES1A_NS10_INS11_ILi2ELi4ELi3EEES14_NSR_INS5_IJSC_SF_EEENS5_IJSF_SB_EEEEEEENS4_39AutoVectorizingCopyWithAssumedAlignmentILi128EEENS4_14SM90_TMA_STOREES1X_S1Z_S1Z_EEEvvEEEEvNT_6ParamsE:
[----:B------:R-:W1:Y:S01]  /*0000*/  LDC R1, c[0x0][0x37c] ;  /* 0x0000df00ff017b82 */ /* 0x000e620000000800 */
[----:B------:R-:W2:Y:S01]  /*0010*/  S2R R69, SR_TID.X ;  /* 0x0000000000457919 */ /* 0x000ea20000002100 */
[----:B------:R-:W3:Y:S01]  /*0020*/  LDCU.64 UR8, c[0x0][0x890] ;  /* 0x00011200ff0877ac */ /* 0x000ee20008000a00 */
[----:B------:R-:W-:Y:S02]  /*0030*/  PRMT R80, RZ, 0x7610, R80 ;  /* 0x00007610ff507816 */ /* 0x000fe40000000050 */
[----:B------:R-:W-:Y:S01]  /*0040*/  ELECT P3, URZ, PT ;  /* 0x0000000000ff782f */ /* 0x000fe20003860000 */
[----:B---3--:R-:W-:-:S04]  /*0050*/  UISETP.NE.U32.AND UP0, UPT, UR8, URZ, UPT ;  /* 0x000000ff0800728c */ /* 0x008fc8000bf05070 */
[----:B------:R-:W-:Y:S01]  /*0060*/  UISETP.NE.AND.EX UP0, UPT, UR9, URZ, UPT, UP0 ;  /* 0x000000ff0900728c */ /* 0x000fe2000bf05300 */
[----:B--2---:R-:W-:-:S05]  /*0070*/  SHF.R.U32.HI R81, RZ, 0x5, R69 ;  /* 0x00000005ff517819 */ /* 0x004fca0000011645 */
[----:B------:R-:W2:Y:S02]  /*0080*/  SHFL.IDX PT, R0, R81, RZ, 0x1f ;  /* 0x00001fff51007589 */ /* 0x000ea400000e0000 */
[----:B--2---:R-:W-:Y:S01]  /*0090*/  R2UR UR22, R0 ;  /* 0x00000000001672ca */ /* 0x004fe200000e0000 */
[----:B-1----:R-:W-:-:S14]  /*00a0*/  BRA.U UP0, `(.L_x_0) ;  /* 0x0000000100307547 */ /* 0x002fdc000b800000 */
[----:B------:R-:W1:Y:S02]  /*00b0*/  LDCU.64 UR4, c[0x0][0x888] ;  /* 0x00011100ff0477ac */ /* 0x000e640008000a00 */
[----:B-1----:R-:W-:-:S04]  /*00c0*/  UISETP.NE.U32.AND UP0, UPT, UR4, URZ, UPT ;  /* 0x000000ff0400728c */ /* 0x002fc8000bf05070 */
[----:B------:R-:W-:-:S09]  /*00d0*/  UISETP.NE.AND.EX UP0, UPT, UR5, URZ, UPT, UP0 ;  /* 0x000000ff0500728c */ /* 0x000fd2000bf05300 */
[----:B------:R-:W-:Y:S05]  /*00e0*/  BRA.U !UP0, `(.L_x_1) ;  /* 0x0000000108147547 */ /* 0x000fea000b800000 */
[----:B------:R-:W1:Y:S01]  /*00f0*/  LDC.64 R2, c[0x0][0x888] ;  /* 0x00022200ff027b82 */ /* 0x000e620000000a00 */
[----:B------:R-:W1:Y:S02]  /*0100*/  LDCU.64 UR4, c[0x0][0x358] ;  /* 0x00006b00ff0477ac */ /* 0x000e640008000a00 */
[----:B-1----:R1:W5:Y:S01]  /*0110*/  LDG.E R39, desc[UR4][R2.64] ;  /* 0x0000000402277981 */ /* 0x002362000c1e1900 */
[----:B------:R-:W-:Y:S01]  /*0120*/  HFMA2 R80, -RZ, RZ, 0, 5.9604644775390625e-08 ;  /* 0x00000001ff507431 */ /* 0x000fe200000001ff */
[----:B------:R-:W-:Y:S05]  /*0130*/  BRA `(.L_x_0) ;  /* 0x00000000000c7947 */ /* 0x000fea0003800000 */
.L_x_1:
[----:B------:R-:W1:Y:S01]  /*0140*/  LDCU UR4, c[0x0][0x880] ;  /* 0x00011000ff0477ac */ /* 0x000e620008000800 */
[----:B------:R-:W-:Y:S01]  /*0150*/  HFMA2 R80, -RZ, RZ, 0, 5.9604644775390625e-08 ;  /* 0x00000001ff507431 */ /* 0x000fe200000001ff */
[----:B-1----:R-:W-:-:S07]  /*0160*/  MOV R39, UR4 ;  /* 0x0000000400277c02 */ /* 0x002fce0008000f00 */
.L_x_0:
[----:B------:R-:W2:Y:S02]  /*0170*/  LDCU.64 UR4, c[0x0][0x8b0] ;  /* 0x00011600ff0477ac */ /* 0x000ea40008000a00 */
[----:B--2---:R-:W-:-:S04]  /*0180*/  UISETP.NE.U32.AND UP0, UPT, UR4, URZ, UPT ;  /* 0x000000ff0400728c */ /* 0x004fc8000bf05070 */
[----:B------:R-:W-:-:S09]  /*0190*/  UISETP.NE.AND.EX UP0, UPT, UR5, URZ, UPT, UP0 ;  /* 0x000000ff0500728c */ /* 0x000fd2000bf05300 */
[----:B------:R-:W-:Y:S05]  /*01a0*/  BRA.U UP0, `(.L_x_2) ;  /* 0x0000000100287547 */ /* 0x000fea000b800000 */
[----:B------:R-:W2:Y:S02]  /*01b0*/  LDCU.64 UR4, c[0x0][0x8a8] ;  /* 0x00011500ff0477ac */ /* 0x000ea40008000a00 */
[----:B--2---:R-:W-:-:S04]  /*01c0*/  UISETP.NE.U32.AND UP0, UPT, UR4, URZ, UPT ;  /* 0x000000ff0400728c */ /* 0x004fc8000bf05070 */
[----:B------:R-:W-:-:S09]  /*01d0*/  UISETP.NE.AND.EX UP0, UPT, UR5, URZ, UPT, UP0 ;  /* 0x000000ff0500728c */ /* 0x000fd2000bf05300 */
[----:B------:R-:W-:Y:S05]  /*01e0*/  BRA.U !UP0, `(.L_x_3) ;  /* 0x0000000108107547 */ /* 0x000fea000b800000 */
[----:B-1----:R-:W1:Y:S01]  /*01f0*/  LDC.64 R2, c[0x0][0x8a8] ;  /* 0x00022a00ff027b82 */ /* 0x002e620000000a00 */
[----:B------:R-:W1:Y:S02]  /*0200*/  LDCU.64 UR4, c[0x0][0x358] ;  /* 0x00006b00ff0477ac */ /* 0x000e640008000a00 */
[----:B-1----:R2:W5:Y:S01]  /*0210*/  LDG.E R38, desc[UR4][R2.64] ;  /* 0x0000000402267981 */ /* 0x002562000c1e1900 */
[----:B------:R-:W-:Y:S05]  /*0220*/  BRA `(.L_x_2) ;  /* 0x0000000000087947 */ /* 0x000fea0003800000 */
.L_x_3:
[----:B------:R-:W2:Y:S02]  /*0230*/  LDCU UR4, c[0x0][0x8a0] ;  /* 0x00011400ff0477ac */ /* 0x000ea40008000800 */
[----:B--2---:R-:W-:Y:S02]  /*0240*/  MOV R38, UR4 ;  /* 0x0000000400267c02 */ /* 0x004fe40008000f00 */
.L_x_2:
[----:B------:R-:W-:Y:S01]  /*0250*/  IMAD.U32 R0, RZ, RZ, UR22 ;  /* 0x00000016ff007e24 */ /* 0x000fe2000f8e00ff */
[----:B------:R-:W-:Y:S04]  /*0260*/  BSSY.RECONVERGENT B0, `(.L_x_4) ;  /* 0x000000c000007945 */ /* 0x000fe80003800200 */
[C---:B------:R-:W-:Y:S02]  /*0270*/  ISETP.NE.OR P1, PT, R0.reuse, 0x1, !P3 ;  /* 0x000000010000780c */ /* 0x040fe40005f25670 */
[----:B------:R-:W-:-:S11]  /*0280*/  ISETP.NE.OR P0, PT, R0, 0x3, !P3 ;  /* 0x000000030000780c */ /* 0x000fd60005f05670 */
[----:B------:R-:W-:Y:S05]  /*0290*/  @P1 BRA `(.L_x_5) ;  /* 0x0000000000201947 */ /* 0x000fea0003800000 */
[----:B------:R-:W3:Y:S02]  /*02a0*/  LDCU.64 UR4, c[0x0][0x348] ;  /* 0x00006900ff0477ac */ /* 0x000ee40008000a00 */
[----:B---3--:R-:W-:Y:S02]  /*02b0*/  UIADD3 UR6, UP1, UPT, UR4, 0x80, URZ ;  /* 0x0000008004067890 */ /* 0x008fe4000ff3e0ff */
[----:B------:R-:W-:Y:S02]  /*02c0*/  UIADD3 UR4, UP0, UPT, UR4, 0x180, URZ ;  /* 0x0000018004047890 */ /* 0x000fe4000ff1e0ff */
[----:B------:R-:W-:Y:S02]  /*02d0*/  UIADD3.X UR7, UPT, UPT, URZ, UR5, URZ, UP1, !UPT ;  /* 0x00000005ff077290 */ /* 0x000fe40008ffe4ff */
[----:B------:R-:W-:-:S07]  /*02e0*/  UIADD3.X UR5, UPT, UPT, URZ, UR5, URZ, UP0, !UPT ;  /* 0x00000005ff057290 */ /* 0x000fce00087fe4ff */
[----:B------:R3:W-:Y:S02]  /*02f0*/  UTMACCTL.PF [UR6] ;  /* 0x00000000060079b9 */ /* 0x0007e40008040000 */
[----:B------:R3:W-:Y:S02]  /*0300*/  UTMACCTL.PF [UR4] ;  /* 0x00000000040079b9 */ /* 0x0007e40008040000 */
[----:B---3--:R-:W-:Y:S01]  /*0310*/  NOP ;  /* 0x0000000000007918 */ /* 0x008fe20000000000 */
.L_x_5:
[----:B------:R-:W-:Y:S05]  /*0320*/  BSYNC.RECONVERGENT B0 ;  /* 0x0000000000007941 */ /* 0x000fea0003800200 */
.L_x_4:
[----:B------:R-:W-:Y:S04]  /*0330*/  BSSY.RECONVERGENT B0, `(.L_x_6) ;  /* 0x000000a000007945 */ /* 0x000fe80003800200 */
        /* <DEDUP_REMOVED lines=9> */
.L_x_7:
[----:B------:R-:W-:Y:S05]  /*03d0*/  BSYNC.RECONVERGENT B0 ;  /* 0x0000000000007941 */ /* 0x000fea0003800200 */
.L_x_6:
[----:B------:R-:W3:Y:S01]  /*03e0*/  LDCU.64 UR4, c[0x0][0x888] ;  /* 0x00011100ff0477ac */ /* 0x000ee20008000a00 */
[----:B------:R-:W-:Y:S02]  /*03f0*/  UISETP.EQ.U32.AND UP1, UPT, UR8, URZ, UPT ;  /* 0x000000ff0800728c */ /* 0x000fe4000bf22070 */
[----:B------:R-:W-:Y:S02]  /*0400*/  UPLOP3.LUT UP3, UPT, UPT, UPT, UPT, 0x80, 0x8 ;  /* 0x000000000008789c */ /* 0x000fe40003f6f070 */
[----:B---3--:R-:W-:-:S04]  /*0410*/  UISETP.NE.U32.AND UP0, UPT, UR4, URZ, UPT ;  /* 0x000000ff0400728c */ /* 0x008fc8000bf05070 */
[----:B------:R-:W-:-:S04]  /*0420*/  UISETP.NE.AND.EX UP0, UPT, UR5, URZ, UPT, UP0 ;  /* 0x000000ff0500728c */ /* 0x000fc8000bf05300 */
[----:B------:R-:W-:-:S04]  /*0430*/  UISETP.EQ.OR.EX UP2, UPT, UR9, URZ, !UP0, UP1 ;  /* 0x000000ff0900728c */ /* 0x000fc8000c742710 */
[----:B------:R-:W-:-:S05]  /*0440*/  UP2UR UR61, UPR, URZ, 0x4 ;  /* 0x00000004ff3d7883 */ /* 0x000fca0008000000 */
[----:B------:R-:W-:Y:S07]  /*0450*/  BRA.U !UP2, `(.L_x_8) ;  /* 0x000000010a207547 */ /* 0x000fee000b800000 */
[----:B-----5:R-:W-:Y:S01]  /*0460*/  R2UR UR5, R39 ;  /* 0x00000000270572ca */ /* 0x020fe200000e0000 */
[----:B------:R-:W-:Y:S02]  /*0470*/  UISETP.NE.U32.AND UP1, UPT, UR8, URZ, UPT ;  /* 0x000000ff0800728c */ /* 0x000fe4000bf25070 */
[----:B------:R-:W-:Y:S02]  /*0480*/  USEL UR4, URZ, 0xffffffff, UP0 ;  /* 0xffffffffff047887 */ /* 0x000fe40008000000 */
[----:B------:R-:W-:-:S08]  /*0490*/  UISETP.NE.AND.EX UP1, UPT, UR9, URZ, UPT, UP1 ;  /* 0x000000ff0900728c */ /* 0x000fd0000bf25310 */
[----:B------:R-:W-:-:S04]  /*04a0*/  UISETP.NE.AND UP0, UPT, UR5, URZ, UPT ;  /* 0x000000ff0500728c */ /* 0x000fc8000bf05270 */
[----:B------:R-:W-:-:S04]  /*04b0*/  @!UP1 USEL UR4, URZ, 0xffffffff, UP0 ;  /* 0xffffffffff049887 */ /* 0x000fc80008000000 */
[----:B------:R-:W-:-:S04]  /*04c0*/  ULOP3.LUT UR4, UR4, 0x1, URZ, 0xc0, !UPT ;  /* 0x0000000104047892 */ /* 0x000fc8000f8ec0ff */
[----:B------:R-:W-:-:S11]  /*04d0*/  UISETP.NE.U32.AND UP3, UPT, UR4, 0x1, UPT ;  /* 0x000000010400788c */ /* 0x000fd6000bf65070 */
.L_x_8:
[----:B-12---:R-:W1:Y:S01]  /*04e0*/  SHFL.IDX PT, R2, R81, RZ, 0x1f ;  /* 0x00001fff51027589 */ /* 0x006e6200000e0000 */
[----:B------:R-:W-:-:S04]  /*04f0*/  UISETP.NE.AND UP0, UPT, UR22, 0x2, UPT ;  /* 0x000000021600788c */ /* 0x000fc8000bf05270 */
[----:B------:R-:W-:Y:S01]  /*0500*/  USEL UR34, URZ, 0x1, UP0 ;  /* 0x00000001ff227887 */ /* 0x000fe20008000000 */
[----:B-1----:R-:W-:-:S13]  /*0510*/  ISETP.NE.AND P0, PT, R2, RZ, PT ;  /* 0x000000ff0200720c */ /* 0x002fda0003f05270 */
[----:B------:R-:W-:Y:S05]  /*0520*/  @P0 BRA `(.L_x_9) ;  /* 0x0000000400f40947 */ /* 0x000fea0003800000 */
[----:B------:R-:W-:Y:S01]  /*0530*/  ELECT P0, URZ, PT ;  /* 0x0000000000ff782f */ /* 0x000fe20003800000 */
[----:B------:R-:W-:-:S12]  /*0540*/  BSSY.RECONVERGENT B0, `(.L_x_9) ;  /* 0x000007b000007945 */ /* 0x000fd80003800200 */
[----:B------:R-:W-:Y:S05]  /*0550*/  @!P0 BRA `(.L_x_10) ;  /* 0x0000000400e48947 */ /* 0x000fea0003800000 */
[----:B------:R-:W1:Y:S01]  /*0560*/  S2UR UR4, SR_CgaCtaId ;  /* 0x00000000000479c3 */ /* 0x000e620000008800 */
[----:B------:R-:W-:Y:S01]  /*0570*/  UMOV UR5, 0x400 ;  /* 0x0000040000057882 */ /* 0x000fe20000000000 */
[----:B------:R-:W-:Y:S01]  /*0580*/  UMOV UR8, 0x1 ;  /* 0x0000000100087882 */ /* 0x000fe20000000000 */
[----:B------:R-:W-:Y:S01]  /*0590*/  UMOV UR6, 0x8 ;  /* 0x0000000800067882 */ /* 0x000fe20000000000 */
[----:B------:R-:W-:-:S04]  /*05a0*/  UIADD3 UR8, UPT, UPT, -UR8, 0x100000, URZ ;  /* 0x0010000008087890 */ /* 0x000fc8000fffe1ff */
[----:B------:R-:W-:Y:S02]  /*05b0*/  USHF.L.U32 UR9, UR8, 0xb, URZ ;  /* 0x0000000b08097899 */ /* 0x000fe400080006ff */
[----:B------:R-:W-:Y:S02]  /*05c0*/  USHF.L.U32 UR8, UR8, 0x1, URZ ;  /* 0x0000000108087899 */ /* 0x000fe400080006ff */
[----:B------:R-:W-:-:S04]  /*05d0*/  UIADD3 UR6, UPT, UPT, -UR6, 0x100000, URZ ;  /* 0x0010000006067890 */ /* 0x000fc8000fffe1ff */
[----:B------:R-:W-:Y:S02]  /*05e0*/  USHF.L.U32 UR7, UR6, 0xb, URZ ;  /* 0x0000000b06077899 */ /* 0x000fe400080006ff */
[----:B------:R-:W-:Y:S02]  /*05f0*/  USHF.L.U32 UR6, UR6, 0x1, URZ ;  /* 0x0000000106067899 */ /* 0x000fe400080006ff */
[----:B-1----:R-:W-:Y:S01]  /*0600*/  ULEA UR4, UR4, UR5, 0x18 ;  /* 0x0000000504047291 */ /* 0x002fe2000f8ec0ff */
[----:B------:R-:W1:Y:S11]  /*0610*/  FENCE.VIEW.ASYNC.S ;  /* 0x00000000000073c6 */ /* 0x000e760000000000 */
[----:B-1----:R1:W2:Y:S01]  /*0620*/  SYNCS.EXCH.64 URZ, [UR4], UR8 ;  /* 0x0000000804ff75b2 */ /* 0x0022a20008000100 */
[----:B------:R1:W3:Y:S01]  /*0630*/  SYNCS.EXCH.64 URZ, [UR4+0x1b0], UR6 ;  /* 0x0001b00604ff75b2 */ /* 0x0002e20008000100 */
[----:B------:R1:W4:Y:S01]  /*0640*/  SYNCS.EXCH.64 URZ, [UR4+0x8], UR8 ;  /* 0x0000080804ff75b2 */ /* 0x0003220008000100 */
[----:B------:R1:W1:Y:S01]  /*0650*/  SYNCS.EXCH.64 URZ, [UR4+0x1b8], UR6 ;  /* 0x0001b80604ff75b2 */ /* 0x0002620008000100 */
        /* <DEDUP_REMOVED lines=104> */
[----:B--234-:R-:W-:Y:S01]  /*0ce0*/  NOP ;  /* 0x0000000000007918 */ /* 0x01cfe20000000000 */
.L_x_10:
[----:B-1----:R-:W-:Y:S05]  /*0cf0*/  BSYNC.RECONVERGENT B0 ;  /* 0x0000000000007941 */ /* 0x002fea0003800200 */
.L_x_9:
[----:B------:R-:W1:Y:S01]  /*0d00*/  SHFL.IDX PT, R2, R81, RZ, 0x1f ;  /* 0x00001fff51027589 */ /* 0x000e6200000e0000 */
[----:B------:R-:W-:Y:S01]  /*0d10*/  NOP ;  /* 0x0000000000007918 */ /* 0x000fe20000000000 */
[----:B-1----:R-:W-:-:S13]  /*0d20*/  ISETP.NE.AND P0, PT, R2, 0x1, PT ;  /* 0x000000010200780c */ /* 0x002fda0003f05270 */
[----:B------:R-:W-:Y:S05]  /*0d30*/  @P0 BRA `(.L_x_11) ;  /* 0x0000000000400947 */ /* 0x000fea0003800000 */
        /* <DEDUP_REMOVED lines=9> */
[----:B------:R-:W-:Y:S01]  /*0dd0*/  USHF.L.U32 UR6, UR6, 0x1, URZ ;  /* 0x0000000106067899 */ /* 0x000fe200080006ff */
[----:B------:R-:W-:Y:S01]  /*0de0*/  ELECT P0, URZ, PT ;  /* 0x0000000000ff782f */ /* 0x000fe20003800000 */
[----:B-1----:R-:W-:Y:S01]  /*0df0*/  ULEA UR4, UR4, UR5, 0x18 ;  /* 0x0000000504047291 */ /* 0x002fe2000f8ec0ff */
[----:B------:R-:W1:Y:S11]  /*0e00*/  FENCE.VIEW.ASYNC.S ;  /* 0x00000000000073c6 */ /* 0x000e760000000000 */
[----:B-1----:R1:W2:Y:S01]  /*0e10*/  SYNCS.EXCH.64 URZ, [UR4+0x360], UR8 ;  /* 0x0003600804ff75b2 */ /* 0x0022a20008000100 */
[----:B------:R1:W3:Y:S01]  /*0e20*/  SYNCS.EXCH.64 URZ, [UR4+0x368], UR6 ;  /* 0x0003680604ff75b2 */ /* 0x0002e20008000100 */
[----:B------:R-:W-:Y:S01]  /*0e30*/  NOP ;  /* 0x0000000000007918 */ /* 0x000fe20000000000 */
.L_x_11:
[----:B------:R-:W4:Y:S01]  /*0e40*/  SHFL.IDX PT, R2, R81, RZ, 0x1f ;  /* 0x00001fff51027589 */ /* 0x000f2200000e0000 */
[----:B------:R-:W-:Y:S01]  /*0e50*/  NOP ;  /* 0x0000000000007918 */ /* 0x000fe20000000000 */
[----:B----4-:R-:W-:-:S13]  /*0e60*/  ISETP.NE.AND P0, PT, R2, 0x3, PT ;  /* 0x000000030200780c */ /* 0x010fda0003f05270 */
[----:B------:R-:W-:Y:S05]  /*0e70*/  @P0 BRA `(.L_x_12) ;  /* 0x0000000000300947 */ /* 0x000fea0003800000 */
[----:B-1----:R-:W1:Y:S01]  /*0e80*/  S2UR UR6, SR_CgaCtaId ;  /* 0x00000000000679c3 */ /* 0x002e620000008800 */
[----:B------:R-:W-:Y:S01]  /*0e90*/  UMOV UR4, 0x400 ;  /* 0x0000040000047882 */ /* 0x000fe20000000000 */
[----:B------:R-:W-:Y:S01]  /*0ea0*/  UMOV UR5, 0x20 ;  /* 0x0000002000057882 */ /* 0x000fe20000000000 */
[----:B------:R-:W-:Y:S01]  /*0eb0*/  ELECT P0, URZ, PT ;  /* 0x0000000000ff782f */ /* 0x000fe20003800000 */
[----:B-1----:R-:W-:Y:S02]  /*0ec0*/  ULEA UR6, UR6, UR4, 0x18 ;  /* 0x0000000406067291 */ /* 0x002fe4000f8ec0ff */
[----:B------:R-:W-:-:S04]  /*0ed0*/  UIADD3 UR4, UPT, UPT, -UR5, 0x100000, URZ ;  /* 0x0010000005047890 */ /* 0x000fc8000fffe1ff */
[----:B------:R-:W-:Y:S02]  /*0ee0*/  USHF.L.U32 UR5, UR4, 0xb, URZ ;  /* 0x0000000b04057899 */ /* 0x000fe400080006ff */
[----:B------:R-:W-:Y:S01]  /*0ef0*/  USHF.L.U32 UR4, UR4, 0x1, URZ ;  /* 0x0000000104047899 */ /* 0x000fe200080006ff */
[----:B------:R-:W1:Y:S11]  /*0f00*/  FENCE.VIEW.ASYNC.S ;  /* 0x00000000000073c6 */ /* 0x000e760000000000 */
[----:B-1----:R4:W1:Y:S01]  /*0f10*/  SYNCS.EXCH.64 URZ, [UR6+0x370], UR4 ;  /* 0x0003700406ff75b2 */ /* 0x0028620008000100 */
[----:B------:R4:W1:Y:S02]  /*0f20*/  SYNCS.EXCH.64 URZ, [UR6+0x378], UR4 ;  /* 0x0003780406ff75b2 */ /* 0x0008640008000100 */
[----:B----4-:R-:W-:Y:S01]  /*0f30*/  NOP ;  /* 0x0000000000007918 */ /* 0x010fe20000000000 */
.L_x_12:
[----:B------:R-:W4:Y:S01]  /*0f40*/  SHFL.IDX PT, R2, R81, RZ, 0x1f ;  /* 0x00001fff51027589 */ /* 0x000f2200000e0000 */
[----:B------:R-:W-:Y:S01]  /*0f50*/  NOP ;  /* 0x0000000000007918 */ /* 0x000fe20000000000 */
[----:B----4-:R-:W-:-:S13]  /*0f60*/  ISETP.NE.AND P0, PT, R2, 0x4, PT ;  /* 0x000000040200780c */ /* 0x010fda0003f05270 */
[----:B------:R-:W-:Y:S05]  /*0f70*/  @P0 BRA `(.L_x_13) ;  /* 0x00000000004c0947 */ /* 0x000fea0003800000 */
[----:B-1----:R-:W1:Y:S01]  /*0f80*/  S2UR UR6, SR_CgaCtaId ;  /* 0x00000000000679c3 */ /* 0x002e620000008800 */
[----:B------:R-:W-:Y:S01]  /*0f90*/  UMOV UR4, 0x720 ;  /* 0x0000072000047882 */ /* 0x000fe20000000000 */
[----:B------:R-:W-:Y:S01]  /*0fa0*/  UMOV UR5, 0x400 ;  /* 0x0000040000057882 */ /* 0x000fe20000000000 */
[----:B------:R-:W-:Y:S01]  /*0fb0*/  USEL UR4, UR4, 0x620, UP3 ;  /* 0x0000062004047887 */ /* 0x000fe20009800000 */
[----:B------:R-:W-:Y:S01]  /*0fc0*/  UMOV UR8, 0x1 ;  /* 0x0000000100087882 */ /* 0x000fe20000000000 */
[----:B------:R-:W-:Y:S01]  /*0fd0*/  ELECT P0, URZ, PT ;  /* 0x0000000000ff782f */ /* 0x000fe20003800000 */
[----:B------:R-:W-:-:S04]  /*0fe0*/  UIADD3 UR8, UPT, UPT, -UR8, 0x100000, URZ ;  /* 0x0010000008087890 */ /* 0x000fc8000fffe1ff */
[----:B------:R-:W-:Y:S02]  /*0ff0*/  USHF.L.U32 UR9, UR8, 0xb, URZ ;  /* 0x0000000b08097899 */ /* 0x000fe400080006ff */
[----:B------:R-:W-:Y:S02]  /*1000*/  USHF.L.U32 UR8, UR8, 0x1, URZ ;  /* 0x0000000108087899 */ /* 0x000fe400080006ff */
[----:B-1----:R-:W-:Y:S02]  /*1010*/  ULEA UR6, UR6, UR5, 0x18 ;  /* 0x0000000506067291 */ /* 0x002fe4000f8ec0ff */
[----:B------:R-:W-:-:S04]  /*1020*/  UIADD3 UR4, UPT, UPT, -UR4, 0x100000, URZ ;  /* 0x0010000004047890 */ /* 0x000fc8000fffe1ff */
[----:B------:R-:W-:Y:S02]  /*1030*/  USHF.L.U32 UR5, UR4, 0xb, URZ ;  /* 0x0000000b04057899 */ /* 0x000fe400080006ff */
[----:B------:R-:W-:Y:S01]  /*1040*/  USHF.L.U32 UR4, UR4, 0x1, URZ ;  /* 0x0000000104047899 */ /* 0x000fe200080006ff */
[----:B------:R-:W1:Y:S03]  /*1050*/  FENCE.VIEW.ASYNC.S ;  /* 0x00000000000073c6 */ /* 0x000e660000000000 */
[----:B-1----:R4:W1:Y:S08]  /*1060*/  SYNCS.EXCH.64 URZ, [UR6+0x380], UR8 ;  /* 0x0003800806ff75b2 */ /* 0x0028700008000100 */
[----:B------:R4:W1:Y:S01]  /*1070*/  SYNCS.EXCH.64 URZ, [UR6+0x390], UR4 ;  /* 0x0003900406ff75b2 */ /* 0x0008620008000100 */
[----:B------:R4:W1:Y:S01]  /*1080*/  SYNCS.EXCH.64 URZ, [UR6+0x388], UR8 ;  /* 0x0003880806ff75b2 */ /* 0x0008620008000100 */
[----:B------:R4:W1:Y:S02]  /*1090*/  SYNCS.EXCH.64 URZ, [UR6+0x398], UR4 ;  /* 0x0003980406ff75b2 */ /* 0x0008640008000100 */
[----:B----4-:R-:W-:Y:S01]  /*10a0*/  NOP ;  /* 0x0000000000007918 */ /* 0x010fe20000000000 */
.L_x_13:
[----:B------:R-:W4:Y:S01]  /*10b0*/  SHFL.IDX PT, R2, R81, RZ, 0x1f ;  /* 0x00001fff51027589 */ /* 0x000f2200000e0000 */
[----:B------:R-:W-:Y:S01]  /*10c0*/  NOP ;  /* 0x0000000000007918 */ /* 0x000fe20000000000 */
[----:B----4-:R-:W-:-:S13]  /*10d0*/  ISETP.NE.AND P0, PT, R2, 0x5, PT ;  /* 0x000000050200780c */ /* 0x010fda0003f05270 */
[----:B------:R-:W-:Y:S05]  /*10e0*/  @P0 BRA `(.L_x_14) ;  /* 0x0000000000580947 */ /* 0x000fea0003800000 */
[----:B-1----:R-:W1:Y:S01]  /*10f0*/  S2UR UR4, SR_CgaCtaId ;  /* 0x00000000000479c3 */ /* 0x002e620000008800 */
        /* <DEDUP_REMOVED lines=12> */
[----:B-1----:R4:W1:Y:S01]  /*11c0*/  SYNCS.EXCH.64 URZ, [UR4+0x3a0], UR8 ;  /* 0x0003a00804ff75b2 */ /* 0x0028620008000100 */
[----:B------:R4:W1:Y:S01]  /*11d0*/  SYNCS.EXCH.64 URZ, [UR4+0x3c0], UR6 ;  /* 0x0003c00604ff75b2 */ /* 0x0008620008000100 */
[----:B------:R4:W1:Y:S01]  /*11e0*/  SYNCS.EXCH.64 URZ, [UR4+0x3a8], UR8 ;  /* 0x0003a80804ff75b2 */ /* 0x0008620008000100 */
[----:B------:R4:W1:Y:S01]  /*11f0*/  SYNCS.EXCH.64 URZ, [UR4+0x3c8], UR6 ;  /* 0x0003c80604ff75b2 */ /* 0x0008620008000100 */
[----:B------:R4:W1:Y:S01]  /*1200*/  SYNCS.EXCH.64 URZ, [UR4+0x3b0], UR8 ;  /* 0x0003b00804ff75b2 */ /* 0x0008620008000100 */
[----:B------:R4:W1:Y:S01]  /*1210*/  SYNCS.EXCH.64 URZ, [UR4+0x3d0], UR6 ;  /* 0x0003d00604ff75b2 */ /* 0x0008620008000100 */
[----:B------:R4:W1:Y:S01]  /*1220*/  SYNCS.EXCH.64 URZ, [UR4+0x3b8], UR8 ;  /* 0x0003b80804ff75b2 */ /* 0x0008620008000100 */
[----:B------:R4:W1:Y:S02]  /*1230*/  SYNCS.EXCH.64 URZ, [UR4+0x3d8], UR6 ;  /* 0x0003d80604ff75b2 */ /* 0x0008640008000100 */
[----:B----4-:R-:W-:Y:S01]  /*1240*/  NOP ;  /* 0x0000000000007918 */ /* 0x010fe20000000000 */
.L_x_14:
[----:B------:R-:W4:Y:S01]  /*1250*/  SHFL.IDX PT, R2, R81, RZ, 0x1f ;  /* 0x00001fff51027589 */ /* 0x000f2200000e0000 */
[----:B------:R-:W1:Y:S01]  /*1260*/  S2UR UR48, SR_CgaCtaId ;  /* 0x00000000003079c3 */ /* 0x000e620000008800 */
[----:B------:R-:W-:Y:S01]  /*1270*/  NOP ;  /* 0x0000000000007918 */ /* 0x000fe20000000000 */
[----:B----4-:R-:W-:-:S13]  /*1280*/  ISETP.NE.AND P0, PT, R2, 0x3, PT ;  /* 0x000000030200780c */ /* 0x010fda0003f05270 */
[----:B-1----:R-:W-:Y:S05]  /*1290*/  @P0 BRA `(.L_x_15) ;  /* 0x0000000000340947 */ /* 0x002fea0003800000 */
[----:B------:R-:W-:Y:S01]  /*12a0*/  UMOV UR4, 0x400 ;  /* 0x0000040000047882 */ /* 0x000fe20000000000 */
[----:B------:R-:W-:Y:S01]  /*12b0*/  UMOV UR6, 0x20 ;  /* 0x0000002000067882 */ /* 0x000fe20000000000 */
[----:B------:R-:W-:Y:S02]  /*12c0*/  ULEA UR4, UR48, UR4, 0x18 ;  /* 0x0000000430047291 */ /* 0x000fe4000f8ec0ff */
[----:B------:R-:W-:-:S04]  /*12d0*/  UIADD3 UR6, UPT, UPT, -UR6, 0x100000, URZ ;  /* 0x0010000006067890 */ /* 0x000fc8000fffe1ff */
[----:B------:R-:W-:Y:S02]  /*12e0*/  USHF.L.U32 UR7, UR6, 0xb, URZ ;  /* 0x0000000b06077899 */ /* 0x000fe400080006ff */
[----:B------:R-:W-:Y:S01]  /*12f0*/  USHF.L.U32 UR6, UR6, 0x1, URZ ;  /* 0x0000000106067899 */ /* 0x000fe200080006ff */
[----:B------:R-:W-:Y:S01]  /*1300*/  ELECT P0, URZ, PT ;  /* 0x0000000000ff782f */ /* 0x000fe20003800000 */
[----:B------:R-:W1:Y:S10]  /*1310*/  FENCE.VIEW.ASYNC.S ;  /* 0x00000000000073c6 */ /* 0x000e740000000000 */
[----:B-1----:R1:W4:Y:S01]  /*1320*/  SYNCS.EXCH.64 URZ, [UR4+0x3e0], UR6 ;  /* 0x0003e00604ff75b2 */ /* 0x0023220008000100 */
[----:B------:R1:W1:Y:S01]  /*1330*/  SYNCS.EXCH.64 URZ, [UR4+0x3f0], UR6 ;  /* 0x0003f00604ff75b2 */ /* 0x0002620008000100 */
[----:B------:R1:W1:Y:S01]  /*1340*/  SYNCS.EXCH.64 URZ, [UR4+0x3e8], UR6 ;  /* 0x0003e80604ff75b2 */ /* 0x0002620008000100 */
[----:B------:R1:W1:Y:S01]  /*1350*/  SYNCS.EXCH.64 URZ, [UR4+0x3f8], UR6 ;  /* 0x0003f80604ff75b2 */ /* 0x0002620008000100 */
[----:B------:R-:W-:Y:S01]  /*1360*/  NOP ;  /* 0x0000000000007918 */ /* 0x000fe20000000000 */
.L_x_15:
[----:B-1----:R-:W1:Y:S01]  /*1370*/  LDCU UR4, c[0x0][0x36c] ;  /* 0x00006d80ff0477ac */ /* 0x002e620008000800 */
[----:B------:R-:W-:Y:S01]  /*1380*/  ISETP.NE.OR P3, PT, R0, 0x2, !P3 ;  /* 0x000000020000780c */ /* 0x000fe20005f65670 */
[----:B------:R-:W-:Y:S01]  /*1390*/  NOP ;  /* 0x0000000000007918 */ /* 0x000fe20000000000 */
[----:B------:R-:W-:Y:S01]  /*13a0*/  LOP3.LUT R0, R69, 0x1f, RZ, 0xc0, !PT ;  /* 0x0000001f45007812 */ /* 0x000fe200078ec0ff */
[----:B------:R-:W-:Y:S02]  /*13b0*/  UISETP.NE.AND UP4, UPT, UR22, URZ, UPT ;  /* 0x000000ff1600728c */ /* 0x000fe4000bf85270 */
[----:B-1----:R-:W-:-:S09]  /*13c0*/  UISETP.EQ.U32.AND UP5, UPT, UR4, 0x1, UPT ;  /* 0x000000010400788c */ /* 0x002fd2000bfa2070 */
[----:B------:R-:W-:Y:S05]  /*13d0*/  BRA.U !UP5, `(.L_x_16) ;  /* 0x000000010d087547 */ /* 0x000fea000b800000 */
[----:B--234-:R-:W-:Y:S01]  /*13e0*/  UCGABAR_ARV ;  /* 0x00000000000079c7 */ /* 0x01cfe20008000000 */
[----:B------:R-:W-:Y:S05]  /*13f0*/  BRA `(.L_x_17) ;  /* 0x0000000000047947 */ /* 0x000fea0003800000 */
.L_x_16:
[----:B--234-:R-:W-:Y:S01]  /*1400*/  NOP ;  /* 0x0000000000007918 */ /* 0x01cfe20000000000 */
.L_x_17:
[----:B------:R-:W1:Y:S01]  /*1410*/  S2UR UR7, SR_CTAID.X ;  /* 0x00000000000779c3 */ /* 0x000e620000002500 */
[----:B------:R-:W-:-:S05]  /*1420*/  CS2R.32 R3, SR_CgaSize ;  /* 0x0000000000037805 */ /* 0x000fca0000008a00 */
[----:B------:R-:W-:-:S05]  /*1430*/  IMAD R3, R3, -0xa0, RZ ;  /* 0xffffff6003037824 */ /* 0x000fca00078e02ff */
[----:B------:R-:W-:-:S14]  /*1440*/  R2UR UR5, R3 ;  /* 0x00000000030572ca */ /* 0x000fdc00000e0000 */
[----:B------:R-:W2:Y:S01]  /*1450*/  LDCU UR5, c[0x0][UR5+0x2b0] ;  /* 0x00005600050577ac */ /* 0x000ea20008000800 */
[----:B------:R-:W-:-:S05]  /*1460*/  CS2R.32 R3, SR_CgaSize ;  /* 0x0000000000037805 */ /* 0x000fca0000008a00 */
[----:B------:R-:W-:-:S05]  /*1470*/  IMAD R3, R3, -0xa0, RZ ;  /* 0xffffff6003037824 */ /* 0x000fca00078e02ff */
[----:B------:R-:W-:-:S14]  /*1480*/  R2UR UR4, R3 ;  /* 0x00000000030472ca */ /* 0x000fdc00000e0000 */
[----:B------:R-:W3:Y:S01]  /*1490*/  LDCU UR4, c[0x0][UR4+0x2b4] ;  /* 0x00005680040477ac */ /* 0x000ee20008000800 */
[----:B------:R-:W4:Y:S01]  /*14a0*/  S2UR UR8, SR_CTAID.Y ;  /* 0x00000000000879c3 */ /* 0x000f220000002600 */
[----:B------:R-:W3:Y:S01]  /*14b0*/  LDCU UR23, c[0x0][0xb24] ;  /* 0x00016480ff1777ac */ /* 0x000ee20008000800 */
[----:B------:R-:W-:-:S05]  /*14c0*/  CS2R.32 R3, SR_CgaSize ;  /* 0x0000000000037805 */ /* 0x000fca0000008a00 */
[----:B------:R-:W-:-:S05]  /*14d0*/  IMAD R3, R3, -0xa0, RZ ;  /* 0xffffff6003037824 */ /* 0x000fca00078e02ff */
[----:B------:R-:W-:-:S14]  /*14e0*/  R2UR UR60, R3 ;  /* 0x00000000033c72ca */ /* 0x000fdc00000e0000 */
[----:B------:R-:W3:Y:S01]  /*14f0*/  LDCU UR60, c[0x0][UR60+0x2a0] ;  /* 0x000054003c3c77ac */ /* 0x000ee20008000800 */
[----:B------:R-:W1:Y:S01]  /*1500*/  S2UR UR36, SR_CTAID.Z ;  /* 0x00000000002479c3 */ /* 0x000e620000002700 */
[----:B------:R-:W-:-:S05]  /*1510*/  CS2R.32 R3, SR_CgaSize ;  /* 0x0000000000037805 */ /* 0x000fca0000008a00 */
[----:B------:R-:W-:-:S05]  /*1520*/  IMAD R3, R3, -0xa0, RZ ;  /* 0xffffff6003037824 */ /* 0x000fca00078e02ff */
[----:B------:R-:W-:-:S14]  /*1530*/  R2UR UR57, R3 ;  /* 0x00000000033972ca */ /* 0x000fdc00000e0000 */
[----:B------:R-:W3:Y:S01]  /*1540*/  LDCU UR57, c[0x0][UR57+0x2a4] ;  /* 0x00005480393977ac */ /* 0x000ee20008000800 */
[----:B------:R-:W3:Y:S01]  /*1550*/  LDCU UR40, c[0x0][0xb24] ;  /* 0x00016480ff2877ac */ /* 0x000ee20008000800 */
[----:B-1----:R-:W-:Y:S01]  /*1560*/  I2FP.F32.U32 R3, UR7 ;  /* 0x0000000700037c45 */ /* 0x002fe20008201000 */
[----:B------:R-:W1:Y:S04]  /*1570*/  LDCU UR26, c[0x0][0xb30] ;  /* 0x00016600ff1a77ac */ /* 0x000e680008000800 */
[----:B--2---:R-:W-:Y:S01]  /*1580*/  FMUL R3, R3, UR5 ;  /* 0x0000000503037c20 */ /* 0x004fe20008400000 */
[----:B------:R-:W-:Y:S01]  /*1590*/  USHF.L.U32 UR24, UR48, 0x8, URZ ;  /* 0x0000000830187899 */ /* 0x000fe200080006ff */
[----:B----4-:R-:W-:Y:S01]  /*15a0*/  I2FP.F32.U32 R2, UR8 ;  /* 0x0000000800027c45 */ /* 0x010fe20008201000 */
[----:B---3--:R-:W-:-:S03]  /*15b0*/  UISETP.GE.AND UP2, UPT, UR23, 0x1, UPT ;  /* 0x000000011700788c */ /* 0x008fc6000bf46270 */
[----:B------:R-:W2:Y:S01]  /*15c0*/  F2I.U32.TRUNC.NTZ R3, R3 ;  /* 0x0000000300037305 */ /* 0x000ea2000020f000 */
[----:B------:R-:W-:Y:S01]  /*15d0*/  UMOV UR46, UR7 ;  /* 0x00000007002e7c82 */ /* 0x000fe20008000000 */
[----:B------:R-:W-:Y:S01]  /*15e0*/  FMUL R2, R2, UR4 ;  /* 0x0000000402027c20 */ /* 0x000fe20008400000 */
[----:B------:R-:W-:-:S05]  /*15f0*/  UMOV UR45, UR8 ;  /* 0x00000008002d7c82 */ /* 0x000fca0008000000 */
[----:B------:R-:W3:Y:S01]  /*1600*/  F2I.U32.TRUNC.NTZ R2, R2 ;  /* 0x0000000200027305 */ /* 0x000ee2000020f000 */
[----:B--2---:R-:W-:Y:S02]  /*1610*/  R2UR UR4, R3 ;  /* 0x00000000030472ca */ /* 0x004fe400000e0000 */
[----:B---3--:R-:W-:Y:S02]  /*1620*/  R2UR UR6, R2 ;  /* 0x00000000020672ca */ /* 0x008fe400000e0000 */
[----:B------:R-:W-:-:S09]  /*1630*/  PRMT R2, RZ, 0x7610, R2 ;  /* 0x00007610ff027816 */ /* 0x000fd20000000002 */
[----:B------:R-:W-:-:S04]  /*1640*/  UIADD3 UR5, UPT, UPT, -UR4, URZ, URZ ;  /* 0x000000ff04057290 */ /* 0x000fc8000fffe1ff */
[----:B------:R-:W-:Y:S02]  /*1650*/  UIMAD UR60, UR60, UR5, UR7 ;  /* 0x000000053c3c72a4 */ /* 0x000fe4000f8e0207 */
[----:B------:R-:W-:-:S04]  /*1660*/  UIADD3 UR4, UPT, UPT, -UR6, URZ, URZ ;  /* 0x000000ff06047290 */ /* 0x000fc8000fffe1ff */
[----:B------:R-:W-:Y:S01]  /*1670*/  UIMAD UR57, UR57, UR4, UR8 ;  /* 0x00000004393972a4 */ /* 0x000fe2000f8e0208 */
[----:B-1----:R-:W-:Y:S11]  /*1680*/  BRA.U UP4, `(.L_x_18) ;  /* 0x0000000104787547 */ /* 0x002ff6000b800000 */
[----:B------:R-:W-:Y:S02]  /*1690*/  UISETP.NE.AND UP0, UPT, UR57, 0x1, UPT ;  /* 0x000000013900788c */ /* 0x000fe4000bf05270 */
[----:B------:R-:W-:Y:S02]  /*16a0*/  UISETP.NE.AND UP1, UPT, UR57, 0x2, UPT ;  /* 0x000000023900788c */ /* 0x000fe4000bf25270 */
[----:B------:R-:W-:Y:S02]  /*16b0*/  USEL UR5, URZ, 0x2, UP0 ;  /* 0x00000002ff057887 */ /* 0x000fe40008000000 */
[----:B------:R-:W-:Y:S02]  /*16c0*/  UISETP.NE.AND UP0, UPT, UR57, 0x3, UPT ;  /* 0x000000033900788c */ /* 0x000fe4000bf05270 */
[----:B------:R-:W-:Y:S02]  /*16d0*/  USEL UR4, URZ, 0x4, UP1 ;  /* 0x00000004ff047887 */ /* 0x000fe40008800000 */
[----:B------:R-:W-:-:S02]  /*16e0*/  UISETP.NE.AND UP1, UPT, UR57, 0x4, UPT ;  /* 0x000000043900788c */ /* 0x000fc4000bf25270 */
[----:B------:R-:W-:Y:S02]  /*16f0*/  USEL UR7, URZ, 0x8, UP0 ;  /* 0x00000008ff077887 */ /* 0x000fe40008000000 */
[----:B------:R-:W-:Y:S02]  /*1700*/  UISETP.NE.AND UP0, UPT, UR57, 0x5, UPT ;  /* 0x000000053900788c */ /* 0x000fe4000bf05270 */
[----:B------:R-:W-:Y:S02]  /*1710*/  USEL UR6, URZ, 0x10, UP1 ;  /* 0x00000010ff067887 */ /* 0x000fe40008800000 */
[----:B------:R-:W-:Y:S02]  /*1720*/  UISETP.NE.AND UP1, UPT, UR57, 0x6, UPT ;  /* 0x000000063900788c */ /* 0x000fe4000bf25270 */
[----:B------:R-:W-:Y:S02]  /*1730*/  USEL UR11, URZ, 0x20, UP0 ;  /* 0x00000020ff0b7887 */ /* 0x000fe40008000000 */
[----:B------:R-:W-:-:S02]  /*1740*/  UISETP.NE.AND UP0, UPT, UR57, 0x7, UPT ;  /* 0x000000073900788c */ /* 0x000fc4000bf05270 */
[----:B------:R-:W-:Y:S02]  /*1750*/  USEL UR12, URZ, 0x40, UP1 ;  /* 0x00000040ff0c7887 */ /* 0x000fe40008800000 */
[----:B------:R-:W-:Y:S02]  /*1760*/  UISETP.NE.AND UP1, UPT, UR57, URZ, UPT ;  /* 0x000000ff3900728c */ /* 0x000fe4000bf25270 */
[----:B------:R-:W-:Y:S02]  /*1770*/  USEL UR13, URZ, 0x80, UP0 ;  /* 0x00000080ff0d7887 */ /* 0x000fe40008000000 */
[----:B------:R-:W-:Y:S02]  /*1780*/  UISETP.NE.AND UP0, UPT, UR60, URZ, UPT ;  /* 0x000000ff3c00728c */ /* 0x000fe4000bf05270 */
[----:B------:R-:W-:Y:S02]  /*1790*/  UISETP.EQ.OR UP1, UPT, UR60, URZ, !UP1 ;  /* 0x000000ff3c00728c */ /* 0x000fe4000cf22670 */
[----:B------:R-:W-:-:S02]  /*17a0*/  USEL UR9, UR5, 0x2, UP0 ;  /* 0x0000000205097887 */ /* 0x000fc40008000000 */
[----:B------:R-:W-:Y:S02]  /*17b0*/  USEL UR4, UR4, 0x4, UP0 ;  /* 0x0000000404047887 */ /* 0x000fe40008000000 */
[----:B------:R-:W-:Y:S02]  /*17c0*/  USEL UR5, URZ, 0x1, !UP1 ;  /* 0x00000001ff057887 */ /* 0x000fe4000c800000 */
[----:B------:R-:W-:Y:S02]  /*17d0*/  USEL UR10, UR7, 0x8, UP0 ;  /* 0x00000008070a7887 */ /* 0x000fe40008000000 */
[----:B------:R-:W-:Y:S02]  /*17e0*/  USEL UR8, UR6, 0x10, UP0 ;  /* 0x0000001006087887 */ /* 0x000fe40008000000 */
[----:B------:R-:W-:Y:S02]  /*17f0*/  UIADD3 UR4, UPT, UPT, UR4, UR9, UR5 ;  /* 0x0000000904047290 */ /* 0x000fe4000fffe005 */
[----:B------:R-:W-:-:S02]  /*1800*/  USEL UR7, UR11, 0x20, UP0 ;  /* 0x000000200b077887 */ /* 0x000fc40008000000 */
[----:B------:R-:W-:Y:S02]  /*1810*/  USEL UR6, UR12, 0x40, UP0 ;  /* 0x000000400c067887 */ /* 0x000fe40008000000 */
[----:B------:R-:W-:Y:S02]  /*1820*/  UIADD3 UR4, UPT, UPT, UR8, UR10, UR4 ;  /* 0x0000000a08047290 */ /* 0x000fe4000fffe004 */
[----:B------:R-:W-:Y:S02]  /*1830*/  USEL UR5, UR13, 0x80, UP0 ;  /* 0x000000800d057887 */ /* 0x000fe40008000000 */
[----:B------:R-:W-:-:S04]  /*1840*/  UIADD3 UR4, UPT, UPT, UR6, UR7, UR4 ;  /* 0x0000000706047290 */ /* 0x000fc8000fffe004 */
[----:B------:R-:W-:-:S06]  /*1850*/  UIADD3 UR4, UPT, UPT, UR4, UR5, URZ ;  /* 0x0000000504047290 */ /* 0x000fcc000fffe0ff */
[----:B------:R-:W-:Y:S02]  /*1860*/  MOV R2, UR4 ;  /* 0x0000000400027c02 */ /* 0x000fe40008000f00 */
.L_x_18:
[----:B------:R-:W-:Y:S05]  /*1870*/  BRA.U !UP2, `(.L_x_19) ;  /* 0x000000010ad47547 */ /* 0x000fea000b800000 */
[----:B------:R-:W1:Y:S01]  /*1880*/  LDCU.128 UR12, c[0x0][0xb10] ;  /* 0x00016200ff0c77ac */ /* 0x000e620008000c00 */
[----:B------:R-:W2:Y:S01]  /*1890*/  LDCU UR6, c[0x0][0x370] ;  /* 0x00006e00ff0677ac */ /* 0x000ea20008000800 */
[----:B------:R-:W3:Y:S01]  /*18a0*/  LDCU UR5, c[0x0][0x374] ;  /* 0x00006e80ff0577ac */ /* 0x000ee20008000800 */
[----:B------:R-:W4:Y:S01]  /*18b0*/  LDCU UR25, c[0x0][0xb0c] ;  /* 0x00016180ff1977ac */ /* 0x000f220008000800 */
[----:B------:R-:W4:Y:S01]  /*18c0*/  LDCU UR4, c[0x0][0xb20] ;  /* 0x00016400ff0477ac */ /* 0x000f220008000800 */
[----:B------:R-:W4:Y:S01]  /*18d0*/  LDCU.64 UR8, c[0x0][0xb28] ;  /* 0x00016500ff0877ac */ /* 0x000f220008000a00 */
[----:B-1----:R-:W-:Y:S02]  /*18e0*/  UISETP.NE.AND UP0, UPT, UR14, 0x1, UPT ;  /* 0x000000010e00788c */ /* 0x002fe4000bf05270 */
[----:B---3--:R-:W-:Y:S02]  /*18f0*/  UIMAD.WIDE.U32 UR10, UR5, UR15, URZ ;  /* 0x0000000f050a72a5 */ /* 0x008fe4000f8e00ff */
[----:B--2---:R-:W-:-:S02]  /*1900*/  UIMAD.WIDE.U32 UR18, UR6, UR12, URZ ;  /* 0x0000000c061272a5 */ /* 0x004fc4000f8e00ff */
[----:B----4-:R-:W-:Y:S02]  /*1910*/  UISETP.NE.AND UP1, UPT, UR25, 0x1, UPT ;  /* 0x000000011900788c */ /* 0x010fe4000bf25270 */
[----:B------:R-:W-:Y:S01]  /*1920*/  UISETP.NE.AND UP2, UPT, UR23, 0x1, UPT ;  /* 0x000000011700788c */ /* 0x000fe2000bf45270 */
[----:B------:R-:W-:Y:S02]  /*1930*/  UMOV UR10, UR11 ;  /* 0x0000000b000a7c82 */ /* 0x000fe40008000000 */
[----:B------:R-:W-:Y:S01]  /*1940*/  UMOV UR18, UR19 ;  /* 0x0000001300127c82 */ /* 0x000fe20008000000 */
[----:B------:R-:W-:Y:S02]  /*1950*/  @UP0 USHF.R.U32.HI UR5, URZ, UR4, UR10 ;  /* 0x00000004ff050299 */ /* 0x000fe4000801160a */
[----:B------:R-:W-:Y:S02]  /*1960*/  UIMAD.WIDE.U32 UR20, UR45, UR15, URZ ;  /* 0x0000000f2d1472a5 */ /* 0x000fe4000f8e00ff */
[----:B------:R-:W-:-:S02]  /*1970*/  UIMAD.WIDE.U32 UR10, UR5, UR8, URZ ;  /* 0x00000008050a72a5 */ /* 0x000fc4000f8e00ff */
[----:B------:R-:W-:Y:S02]  /*1980*/  @UP1 USHF.R.U32.HI UR6, URZ, UR13, UR18 ;  /* 0x0000000dff061299 */ /* 0x000fe40008011612 */
[----:B------:R-:W-:Y:S02]  /*1990*/  UIMAD.WIDE.U32 UR16, UR46, UR12, URZ ;  /* 0x0000000c2e1072a5 */ /* 0x000fe4000f8e00ff */
[----:B------:R-:W-:Y:S01]  /*19a0*/  UIMAD.WIDE.U32 UR18, UR6, UR8, URZ ;  /* 0x00000008061272a5 */ /* 0x000fe2000f8e00ff */
[----:B------:R-:W-:Y:S01]  /*19b0*/  UMOV UR20, UR21 ;  /* 0x0000001500147c82 */ /* 0x000fe20008000000 */
[----:B------:R-:W-:Y:S01]  /*19c0*/  UMOV UR10, UR11 ;  /* 0x0000000b000a7c82 */ /* 0x000fe20008000000 */
[----:B------:R-:W-:Y:S02]  /*19d0*/  USHF.R.U32.HI UR20, URZ, UR4, UR20 ;  /* 0x00000004ff147299 */ /* 0x000fe40008011614 */
[----:B------:R-:W-:Y:S02]  /*19e0*/  @UP2 USHF.R.U32.HI UR5, URZ, UR9, UR10 ;  /* 0x00000009ff052299 */ /* 0x000fe4000801160a */
[----:B------:R-:W-:Y:S01]  /*19f0*/  UMOV UR7, UR19 ;  /* 0x0000001300077c82 */ /* 0x000fe20008000000 */
[----:B------:R-:W-:Y:S01]  /*1a00*/  UMOV UR16, UR17 ;  /* 0x0000001100107c82 */ /* 0x000fe20008000000 */
[----:B------:R-:W-:-:S02]  /*1a10*/  @UP2 USHF.R.U32.HI UR6, URZ, UR9, UR7 ;  /* 0x00000009ff062299 */ /* 0x000fc40008011607 */
[----:B------:R-:W-:Y:S02]  /*1a20*/  USHF.R.U32.HI UR13, URZ, UR13, UR16 ;  /* 0x0000000dff0d7299 */ /* 0x000fe40008011610 */
[----:B------:R-:W-:Y:S02]  /*1a30*/  USEL UR4, UR45, UR20, !UP0 ;  /* 0x000000142d047287 */ /* 0x000fe4000c000000 */
[----:B------:R-:W-:Y:S02]  /*1a40*/  UIMAD UR7, UR5, UR23, URZ ;  /* 0x00000017050772a4 */ /* 0x000fe4000f8e02ff */
[----:B------:R-:W-:Y:S02]  /*1a50*/  USEL UR5, UR46, UR13, !UP1 ;  /* 0x0000000d2e057287 */ /* 0x000fe4000c800000 */
[----:B------:R-:W-:Y:S02]  /*1a60*/  UIMAD UR12, UR6, UR23, URZ ;  /* 0x00000017060c72a4 */ /* 0x000fe4000f8e02ff */
[----:B------:R-:W-:-:S02]  /*1a70*/  UISETP.GE.AND UP0, UPT, UR4, UR7, UPT ;  /* 0x000000070400728c */ /* 0x000fc4000bf06270 */
[----:B------:R-:W-:Y:S02]  /*1a80*/  UIMAD.WIDE.U32 UR10, UR4, UR8, URZ ;  /* 0x00000008040a72a5 */ /* 0x000fe4000f8e00ff */
[----:B------:R-:W-:Y:S02]  /*1a90*/  UISETP.GE.OR UP0, UPT, UR5, UR12, UP0 ;  /* 0x0000000c0500728c */ /* 0x000fe40008706670 */
[----:B------:R-:W-:Y:S02]  /*1aa0*/  UIMAD.WIDE.U32 UR12, UR5, UR8, URZ ;  /* 0x00000008050c72a5 */ /* 0x000fe4000f8e00ff */
[----:B------:R-:W-:Y:S01]  /*1ab0*/  UIADD3 UR10, UPT, UPT, -UR4, URZ, URZ ;  /* 0x000000ff040a7290 */ /* 0x000fe2000fffe1ff */
[----:B------:R-:W-:Y:S01]  /*1ac0*/  UMOV UR8, UR11 ;  /* 0x0000000b00087c82 */ /* 0x000fe20008000000 */
[----:B------:R-:W-:Y:S02]  /*1ad0*/  UIADD3 UR11, UPT, UPT, -UR5, URZ, URZ ;  /* 0x000000ff050b7290 */ /* 0x000fe4000fffe1ff */
[----:B------:R-:W-:-:S03]  /*1ae0*/  USHF.R.U32.HI UR8, URZ, UR9, UR8 ;  /* 0x00000009ff087299 */ /* 0x000fc60008011608 */
[----:B------:R-:W-:Y:S01]  /*1af0*/  @!UP0 UMOV UR7, UR13 ;  /* 0x0000000d00078c82 */ /* 0x000fe20008000000 */
[----:B------:R-:W-:Y:S02]  /*1b00*/  UIMAD UR45, UR14, UR10, UR45 ;  /* 0x0000000a0e2d72a4 */ /* 0x000fe4000f8e022d */
[----:B------:R-:W-:Y:S02]  /*1b10*/  USEL UR8, UR4, UR8, !UP2 ;  /* 0x0000000804087287 */ /* 0x000fe4000d000000 */
[----:B------:R-:W-:Y:S02]  /*1b20*/  @!UP0 USHF.R.U32.HI UR7, URZ, UR9, UR7 ;  /* 0x00000009ff078299 */ /* 0x000fe40008011607 */
[----:B------:R-:W-:Y:S02]  /*1b30*/  UIADD3 UR9, UPT, UPT, -UR8, URZ, URZ ;  /* 0x000000ff08097290 */ /* 0x000fe4000fffe1ff */
[----:B------:R-:W-:Y:S02]  /*1b40*/  @!UP0 USEL UR7, UR5, UR7, !UP2 ;  /* 0x0000000705078287 */ /* 0x000fe4000d000000 */
[----:B------:R-:W-:-:S02]  /*1b50*/  UIMAD UR9, UR23, UR9, UR4 ;  /* 0x00000009170972a4 */ /* 0x000fc4000f8e0204 */
[----:B------:R-:W-:Y:S02]  /*1b60*/  @!UP0 UIADD3 UR8, UPT, UPT, UR8, -UR7, URZ ;  /* 0x8000000708088290 */ /* 0x000fe4000fffe0ff */
[----:B------:R-:W-:Y:S02]  /*1b70*/  @!UP0 UIMAD UR6, UR9, UR6, UR7 ;  /* 0x00000006090682a4 */ /* 0x000fe4000f8e0207 */
[----:B------:R-:W-:Y:S02]  /*1b80*/  @!UP0 UIMAD UR4, UR8, UR23, UR5 ;  /* 0x00000017080482a4 */ /* 0x000fe4000f8e0205 */
[----:B------:R-:W-:Y:S02]  /*1b90*/  UIMAD UR46, UR25, UR11, UR46 ;  /* 0x0000000b192e72a4 */ /* 0x000fe4000f8e022e */
[----:B------:R-:W-:Y:S01]  /*1ba0*/  UIMAD UR45, UR4, UR14, UR45 ;  /* 0x0000000e042d72a4 */ /* 0x000fe2000f8e022d */
[----:B------:R-:W-:Y:S02]  /*1bb0*/  @!UP0 UMOV UR5, UR6 ;  /* 0x0000000600058c82 */ /* 0x000fe40008000000 */
[----:B------:R-:W-:-:S12]  /*1bc0*/  UIMAD UR46, UR5, UR25, UR46 ;  /* 0x00000019052e72a4 */ /* 0x000fd8000f8e022e */
.L_x_19:
[----:B------:R-:W-:Y:S02]  /*1bd0*/  UISETP.NE.AND UP1, UPT, UR26, 0x1, UPT ;  /* 0x000000011a00788c */ /* 0x000fe4000bf25270 */
[----:B------:R-:W-:Y:S02]  /*1be0*/  UISETP.NE.AND UP0, UPT, UR22, 0x2, UPT ;  /* 0x000000021600788c */ /* 0x000fe4000bf05270 */
[----:B------:R-:W-:-:S05]  /*1bf0*/  ULOP3.LUT UR21, UR24, 0x700, URZ, 0xc0, !UPT ;  /* 0x0000070018157892 */ /* 0x000fca000f8ec0ff */
[----:B------:R-:W-:Y:S07]  /*1c00*/  BRA.U UP1, `(.L_x_20) ;  /* 0x0000000101447547 */ /* 0x000fee000b800000 */
[----:B------:R-:W1:Y:S01]  /*1c10*/  LDCU.128 UR8, c[0x0][0xb10] ;  /* 0x00016200ff0877ac */ /* 0x000e620008000c00 */
[----:B------:R-:W2:Y:S01]  /*1c20*/  LDCU UR12, c[0x0][0xb0c] ;  /* 0x00016180ff0c77ac */ /* 0x000ea20008000800 */
[----:B------:R-:W3:Y:S01]  /*1c30*/  LDCU UR13, c[0x0][0xb20] ;  /* 0x00016400ff0d77ac */ /* 0x000ee20008000800 */
[----:B-1----:R-:W-:Y:S02]  /*1c40*/  UIMAD.WIDE.U32 UR6, UR46, UR8, URZ ;  /* 0x000000082e0672a5 */ /* 0x002fe4000f8e00ff */
[----:B------:R-:W-:Y:S02]  /*1c50*/  UIMAD.WIDE.U32 UR4, UR45, UR11, URZ ;  /* 0x0000000b2d0472a5 */ /* 0x000fe4000f8e00ff */
[----:B--2---:R-:W-:Y:S02]  /*1c60*/  UISETP.NE.AND UP2, UPT, UR12, 0x1, UPT ;  /* 0x000000010c00788c */ /* 0x004fe4000bf45270 */
[----:B------:R-:W-:Y:S01]  /*1c70*/  UISETP.NE.AND UP1, UPT, UR10, 0x1, UPT ;  /* 0x000000010a00788c */ /* 0x000fe2000bf25270 */
[----:B------:R-:W-:-:S02]  /*1c80*/  UMOV UR6, UR7 ;  /* 0x0000000700067c82 */ /* 0x000fc40008000000 */
[----:B------:R-:W-:Y:S01]  /*1c90*/  UMOV UR4, UR5 ;  /* 0x0000000500047c82 */ /* 0x000fe20008000000 */
[----:B------:R-:W-:Y:S02]  /*1ca0*/  USHF.R.U32.HI UR6, URZ, UR9, UR6 ;  /* 0x00000009ff067299 */ /* 0x000fe40008011606 */
[----:B---3--:R-:W-:Y:S02]  /*1cb0*/  USHF.R.U32.HI UR4, URZ, UR13, UR4 ;  /* 0x0000000dff047299 */ /* 0x008fe40008011604 */
[----:B------:R-:W-:Y:S02]  /*1cc0*/  USEL UR5, UR46, UR6, !UP2 ;  /* 0x000000062e057287 */ /* 0x000fe4000d000000 */
[----:B------:R-:W-:-:S04]  /*1cd0*/  USEL UR4, UR45, UR4, !UP1 ;  /* 0x000000042d047287 */ /* 0x000fc8000c800000 */
[----:B------:R-:W-:Y:S02]  /*1ce0*/  UIADD3 UR6, UPT, UPT, UR5, -UR4, URZ ;  /* 0x8000000405067290 */ /* 0x000fe4000fffe0ff */
[----:B------:R-:W-:Y:S02]  /*1cf0*/  UIADD3 UR4, UPT, UPT, -UR5, UR4, URZ ;  /* 0x0000000405047290 */ /* 0x000fe4000fffe1ff */
[----:B------:R-:W-:Y:S02]  /*1d00*/  UIMAD UR45, UR6, UR10, UR45 ;  /* 0x0000000a062d72a4 */ /* 0x000fe4000f8e022d */
[----:B------:R-:W-:-:S12]  /*1d10*/  UIMAD UR46, UR4, UR12, UR46 ;  /* 0x0000000c042e72a4 */ /* 0x000fd8000f8e022e */
.L_x_20:
[----:B------:R-:W-:Y:S05]  /*1d20*/  BRA.U !UP5, `(.L_x_21) ;  /* 0x000000010d0c7547 */ /* 0x000fea000b800000 */
[----:B------:R-:W-:Y:S01]  /*1d30*/  UCGABAR_WAIT ;  /* 0x0000000000007dc7 */ /* 0x000fe20008000000 */
[----:B------:R-:W-:Y:S01]  /*1d40*/  CCTL.IVALL ;  /* 0x00000000ff00798f */ /* 0x000fe20002000000 */
[----:B------:R-:W-:Y:S05]  /*1d50*/  BRA `(.L_x_22) ;  /* 0x0000000000047947 */ /* 0x000fea0003800000 */
.L_x_21:
[----:B------:R-:W-:Y:S06]  /*1d60*/  BAR.SYNC.DEFER_BLOCKING 0x0 ;  /* 0x0000000000007b1d */ /* 0x000fec0000010000 */
.L_x_22:
[----:B------:R-:W-:Y:S05]  /*1d70*/  BRA.U UP0, `(.L_x_23) ;  /* 0x0000002d00c47547 */ /* 0x000fea000b800000 */
[----:B------:R-:W1:Y:S01]  /*1d80*/  LDCU UR6, c[0x0][0x38c] ;  /* 0x00007180ff0677ac */ /* 0x000e620008000800 */
[----:B------:R-:W-:Y:S01]  /*1d90*/  PLOP3.LUT P1, PT, PT, PT, UP3, 0x80, 0x8 ;  /* 0x000000000008781c */ /* 0x000fe20003f2f038 */
[----:B------:R-:W-:Y:S01]  /*1da0*/  IMAD.MOV.U32 R12, RZ, RZ, 0x1 ;  /* 0x00000001ff0c7424 */ /* 0x000fe200078e00ff */
[----:B------:R-:W-:Y:S01]  /*1db0*/  ISETP.EQ.OR P2, PT, R0, RZ, P3 ;  /* 0x000000ff0000720c */ /* 0x000fe20001f42670 */
[----:B------:R-:W-:Y:S01]  /*1dc0*/  UISETP.NE.AND UP1, UPT, UR22, URZ, UPT ;  /* 0x000000ff1600728c */ /* 0x000fe2000bf25270 */
[----:B------:R-:W-:Y:S02]  /*1dd0*/  PLOP3.LUT P1, PT, P1, PT, PT, 0x8, 0x80 ;  /* 0x000000000080781c */ /* 0x000fe40000f2e170 */
[----:B------:R-:W-:Y:S01]  /*1de0*/  CS2R R10, SRZ ;  /* 0x00000000000a7805 */ /* 0x000fe2000001ff00 */
[----:B------:R-:W-:Y:S01]  /*1df0*/  IMAD.MOV.U32 R9, RZ, RZ, RZ ;  /* 0x000000ffff097224 */ /* 0x000fe200078e00ff */
[----:B------:R-:W2:Y:S01]  /*1e00*/  LDCU UR39, c[0x0][0x370] ;  /* 0x00006e00ff2777ac */ /* 0x000ea20008000800 */
[----:B------:R-:W-:Y:S01]  /*1e10*/  IMAD.MOV.U32 R8, RZ, RZ, 0x1 ;  /* 0x00000001ff087424 */ /* 0x000fe200078e00ff */
[----:B------:R-:W3:Y:S01]  /*1e20*/  LDCU.64 UR28, c[0x0][0x348] ;  /* 0x00006900ff1c77ac */ /* 0x000ee20008000a00 */
[----:B------:R-:W-:-:S02]  /*1e30*/  USHF.R.U32.HI UR44, URZ, 0x5, UR21 ;  /* 0x00000005ff2c7899 */ /* 0x000fc40008011615 */
[----:B-1----:R-:W-:Y:S02]  /*1e40*/  UIADD3 UR5, UPT, UPT, UR6, 0x1f, URZ ;  /* 0x0000001f06057890 */ /* 0x002fe4000fffe0ff */
[----:B------:R-:W-:Y:S02]  /*1e50*/  UIADD3 UR47, UPT, UPT, UR6, 0x3e, URZ ;  /* 0x0000003e062f7890 */ /* 0x000fe4000fffe0ff */
[----:B------:R-:W-:Y:S01]  /*1e60*/  USHF.R.S32.HI UR4, URZ, 0x1f, UR5 ;  /* 0x0000001fff047899 */ /* 0x000fe20008011405 */
[----:B------:R-:W1:Y:S03]  /*1e70*/  LDCU UR38, c[0x0][0x374] ;  /* 0x00006e80ff2677ac */ /* 0x000e660008000800 */
[----:B------:R-:W-:Y:S02]  /*1e80*/  ULEA.HI UR4, UR4, UR5, URZ, 0x5 ;  /* 0x0000000504047291 */ /* 0x000fe4000f8f28ff */
[----:B------:R-:W-:-:S02]  /*1e90*/  USEL UR25, UR34, 0x2, UP1 ;  /* 0x0000000222197887 */ /* 0x000fc40008800000 */
[----:B------:R-:W-:Y:S02]  /*1ea0*/  USHF.R.S32.HI UR42, URZ, 0x5, UR4 ;  /* 0x00000005ff2a7899 */ /* 0x000fe40008011404 */
[----:B------:R-:W-:Y:S02]  /*1eb0*/  UIADD3 UR4, UPT, UPT, UR6, -0x1, URZ ;  /* 0xffffffff06047890 */ /* 0x000fe4000fffe0ff */
[----:B------:R-:W-:Y:S02]  /*1ec0*/  UISETP.LT.U32.AND UP0, UPT, UR42, 0x36, UPT ;  /* 0x000000362a00788c */ /* 0x000fe4000bf01070 */
[----:B------:R-:W-:Y:S02]  /*1ed0*/  UISETP.GE.U32.AND UP2, UPT, UR4, -0x3f, UPT ;  /* 0xffffffc10400788c */ /* 0x000fe4000bf46070 */
[----:B------:R-:W-:Y:S01]  /*1ee0*/  USEL UR41, UR42, 0x36, UP0 ;  /* 0x000000362a297887 */ /* 0x000fe20008000000 */
[----:B------:R-:W-:-:S03]  /*1ef0*/  UMOV UR5, URZ ;  /* 0x000000ff00057c82 */ /* 0x000fc60008000000 */
[----:B------:R-:W-:Y:S02]  /*1f00*/  UIADD3 UR24, UPT, UPT, UR41, -0x1, URZ ;  /* 0xffffffff29187890 */ /* 0x000fe4000fffe0ff */
[----:B------:R-:W-:-:S03]  /*1f10*/  UIADD3 UR43, UPT, UPT, UR42, -UR41, URZ ;  /* 0x800000292a2b7290 */ /* 0x000fc6000fffe0ff */
[----:B------:R-:W-:-:S04]  /*1f20*/  @UP2 UIADD3 UR24, UPT, UPT, UR41, URZ, URZ ;  /* 0x000000ff29182290 */ /* 0x000fc8000fffe0ff */
[----:B-123--:R-:W-:-:S12]  /*1f30*/  UIADD3 UR24, UPT, UPT, UR24, 0x1, URZ ;  /* 0x0000000118187890 */ /* 0x00efd8000fffe0ff */
.L_x_43:
[----:B------:R-:W-:Y:S01]  /*1f40*/  UISETP.NE.AND UP0, UPT, UR48, URZ, UPT ;  /* 0x000000ff3000728c */ /* 0x000fe2000bf05270 */
[----:B------:R-:W1:Y:S08]  /*1f50*/  S2UR UR48, SR_CgaCtaId ;  /* 0x00000000003079c3 */ /* 0x000e700000008800 */
[----:B------:R-:W-:Y:S05]  /*1f60*/  BRA.U UP0, `(.L_x_24) ;  /* 0x0000000100347547 */ /* 0x000fea000b800000 */
[----:B------:R-:W2:Y:S01]  /*1f70*/  S2R R0, SR_CgaCtaId ;  /* 0x0000000000007919 */ /* 0x000ea20000008800 */
[----:B------:R-:W-:-:S04]  /*1f80*/  MOV R2, 0x400 ;  /* 0x0000040000027802 */ /* 0x000fc80000000f00 */
[----:B--2---:R-:W-:Y:S02]  /*1f90*/  LEA R0, R0, R2, 0x18 ;  /* 0x0000000200007211 */ /* 0x004fe400078ec0ff */
[----:B------:R-:W-:-:S03]  /*1fa0*/  SHF.L.U32 R2, R8, 0x1f, RZ ;  /* 0x0000001f08027819 */ /* 0x000fc600000006ff */
[----:B------:R-:W-:-:S04]  /*1fb0*/  IMAD R0, R9, 0x8, R0 ;  /* 0x0000000809007824 */ /* 0x000fc800078e0200 */
[----:B------:R-:W2:Y:S02]  /*1fc0*/  SYNCS.PHASECHK.TRANS64.TRYWAIT P0, [R0+URZ+0x3f0], R2 ;  /* 0x0003f002000075a7 */ /* 0x000ea400080011ff */
[----:B--2---:R-:W-:Y:S05]  /*1fd0*/  @!P0 BRA `(.L_x_25) ;  /* 0x0000006800b48947 */ /* 0x004fea0003800000 */
.L_x_153:
[----:B------:R-:W-:Y:S01]  /*1fe0*/  VIADD R9, R9, 0x1 ;  /* 0x0000000109097836 */ /* 0x000fe20000000000 */
[----:B------:R2:W-:Y:S04]  /*1ff0*/  SYNCS.ARRIVE.TRANS64.A1T0 RZ, [R0+URZ+0x3e0], RZ ;  /* 0x0003e0ff00ff79a7 */ /* 0x0005e800081000ff */
[----:B------:R-:W-:-:S04]  /*2000*/  ISETP.NE.AND P0, PT, R9, 0x2, PT ;  /* 0x000000020900780c */ /* 0x000fc80003f05270 */
[----:B------:R-:W-:Y:S02]  /*2010*/  SEL R9, R9, RZ, P0 ;  /* 0x000000ff09097207 */ /* 0x000fe40000000000 */
[----:B--2---:R-:W-:-:S04]  /*2020*/  SEL R0, RZ, 0x1, P0 ;  /* 0x00000001ff007807 */ /* 0x004fc80000000000 */
[----:B------:R-:W-:-:S07]  /*2030*/  LOP3.LUT R8, R8, R0, RZ, 0x3c, !PT ;  /* 0x0000000008087212 */ /* 0x000fce00078e3cff */
.L_x_24:
[----:B------:R-:W-:Y:S01]  /*2040*/  UMOV UR6, 0x400 ;  /* 0x0000040000067882 */ /* 0x000fe20000000000 */
[----:B------:R-:W-:Y:S01]  /*2050*/  SHF.L.U32 R0, R12, 0x1f, RZ ;  /* 0x0000001f0c007819 */ /* 0x000fe200000006ff */
[----:B-1----:R-:W-:Y:S02]  /*2060*/  ULEA UR6, UR48, UR6, 0x18 ;  /* 0x0000000630067291 */ /* 0x002fe4000f8ec0ff */
[----:B------:R-:W-:Y:S02]  /*2070*/  UISETP.GE.U32.AND UP0, UPT, UR47, 0x3f, UPT ;  /* 0x0000003f2f00788c */ /* 0x000fe4000bf06070 */
[----:B------:R-:W-:Y:S02]  /*2080*/  ULEA UR4, UR5, UR6, 0x3 ;  /* 0x0000000605047291 */ /* 0x000fe4000f8e18ff */
[----:B------:R-:W-:Y:S02]  /*2090*/  USHF.L.U32 UR11, UR45, 0x6, URZ ;  /* 0x000000062d0b7899 */ /* 0x000fe400080006ff */
[----:B------:R-:W-:Y:S01]  /*20a0*/  ULEA UR35, UR46, UR44, 0x6 ;  /* 0x0000002c2e237291 */ /* 0x000fe2000f8e30ff */
[----:B------:R-:W-:-:S04]  /*20b0*/  UMOV UR13, URZ ;  /* 0x000000ff000d7c82 */ /* 0x000fc80008000000 */
[----:B------:R1:W2:Y:S01]  /*20c0*/  SYNCS.PHASECHK.TRANS64.TRYWAIT P0, [UR4+0x1b0], R0 ;  /* 0x0001b000ff0075a7 */ /* 0x0002a20008001104 */
[----:B------:R-:W-:Y:S06]  /*20d0*/  BRA.U !UP0, `(.L_x_26) ;  /* 0x0000000108bc7547 */ /* 0x000fec000b800000 */
[----:B------:R-:W-:Y:S01]  /*20e0*/  UMOV UR7, URZ ;  /* 0x000000ff00077c82 */ /* 0x000fe20008000000 */
[----:B------:R-:W-:-:S05]  /*20f0*/  UMOV UR4, UR5 ;  /* 0x0000000500047c82 */ /* 0x000fca0008000000 */
.L_x_32:
[----:B------:R-:W-:Y:S01]  /*2100*/  ULEA UR33, UR4, UR6, 0x3 ;  /* 0x0000000604217291 */ /* 0x000fe2000f8e18ff */
[----:B--2---:R-:W-:Y:S01]  /*2110*/  @!P3 MOV R2, 0x1000 ;  /* 0x000010000002b802 */ /* 0x004fe20000000f00 */
[----:B--2-4-:R-:W-:Y:S10]  /*2120*/  @P0 BRA `(.L_x_27) ;  /* 0x00000000000c0947 */ /* 0x014ff40003800000 */
[----:B------:R-:W-:-:S04]  /*2130*/  SHF.L.U32 R3, R12, 0x1f, RZ ;  /* 0x0000001f0c037819 */ /* 0x000fc800000006ff */
[----:B------:R-:W2:Y:S02]  /*2140*/  SYNCS.PHASECHK.TRANS64.TRYWAIT P0, [UR33+0x1b0], R3 ;  /* 0x0001b003ff0075a7 */ /* 0x000ea40008001121 */
[----:B--2---:R-:W-:Y:S05]  /*2150*/  @!P0 BRA `(.L_x_28) ;  /* 0x0000006800688947 */ /* 0x004fea0003800000 */
.L_x_27:
[----:B------:R2:W-:Y:S01]  /*2160*/  @!P3 SYNCS.ARRIVE.TRANS64 RZ, [UR33], R2 ;  /* 0x00000002ffffb9a7 */ /* 0x0005e20008000021 */
[----:B------:R-:W-:-:S04]  /*2170*/  ULOP3.LUT UR5, UR25, 0x2, URZ, 0xfc, !UPT ;  /* 0x0000000219057892 */ /* 0x000fc8000f8efcff */
[----:B------:R-:W-:-:S09]  /*2180*/  UISETP.NE.AND UP0, UPT, UR5, 0x2, UPT ;  /* 0x000000020500788c */ /* 0x000fd2000bf05270 */
[----:B------:R-:W-:Y:S05]  /*2190*/  BRA.U UP0, `(.L_x_29) ;  /* 0x0000000100047547 */ /* 0x000fea000b800000 */
[----:B------:R-:W-:Y:S05]  /*21a0*/  BPT.TRAP 0x1 ;  /* 0x000000040000795c */ /* 0x000fea0000300000 */
.L_x_29:
[----:B------:R-:W-:Y:S04]  /*21b0*/  BSSY.RECONVERGENT B0, `(.L_x_30) ;  /* 0x0000003000007945 */ /* 0x000fe80003800200 */
[----:B------:R-:W-:Y:S05]  /*21c0*/  @P2 BRA `(.L_x_31) ;  /* 0x0000000000042947 */ /* 0x000fea0003800000 */
[----:B------:R-:W-:Y:S05]  /*21d0*/  BPT.TRAP 0x1 ;  /* 0x000000040000795c */ /* 0x000fea0000300000 */
.L_x_31:
[----:B------:R-:W-:Y:S05]  /*21e0*/  BSYNC.RECONVERGENT B0 ;  /* 0x0000000000007941 */ /* 0x000fea0003800200 */
.L_x_30:
[----:B------:R-:W-:Y:S02]  /*21f0*/  UIADD3 UR5, UPT, UPT, UR4, 0x1, URZ ;  /* 0x0000000104057890 */ /* 0x000fe4000fffe0ff */
[----:B------:R-:W-:Y:S02]  /*2200*/  UIADD3 UR16, UP1, UPT, UR28, 0x80, URZ ;  /* 0x000000801c107890 */ /* 0x000fe4000ff3e0ff */
[----:B------:R-:W-:Y:S02]  /*2210*/  UISETP.NE.AND UP0, UPT, UR5, 0x36, UPT ;  /* 0x000000360500788c */ /* 0x000fe4000bf05270 */
[----:B------:R-:W-:Y:S02]  /*2220*/  USHF.L.U32 UR34, UR7, 0x5, URZ ;  /* 0x0000000507227899 */ /* 0x000fe400080006ff */
[----:B------:R-:W-:Y:S02]  /*2230*/  USEL UR9, URZ, 0x1, UP0 ;  /* 0x00000001ff097887 */ /* 0x000fe40008000000 */
[----:B------:R-:W-:-:S02]  /*2240*/  USEL UR5, UR5, URZ, UP0 ;  /* 0x000000ff05057287 */ /* 0x000fc40008000000 */
[----:B------:R-:W-:Y:S02]  /*2250*/  UIADD3 UR14, UP0, UPT, UR28, 0x180, URZ ;  /* 0x000001801c0e7890 */ /* 0x000fe4000ff1e0ff */
[----:B------:R-:W-:Y:S01]  /*2260*/  ULEA UR8, UR5, UR6, 0x3 ;  /* 0x0000000605087291 */ /* 0x000fe2000f8e18ff */
[----:B------:R-:W-:Y:S01]  /*2270*/  LOP3.LUT R12, R12, UR9, RZ, 0x3c, !PT ;  /* 0x000000090c0c7c12 */ /* 0x000fe2000f8e3cff */
[----:B------:R-:W-:Y:S02]  /*2280*/  UIADD3.X UR17, UPT, UPT, URZ, UR29, URZ, UP1, !UPT ;  /* 0x0000001dff117290 */ /* 0x000fe40008ffe4ff */
[----:B------:R-:W-:Y:S01]  /*2290*/  UIADD3.X UR15, UPT, UPT, URZ, UR29, URZ, UP0, !UPT ;  /* 0x0000001dff0f7290 */ /* 0x000fe200087fe4ff */
[----:B-1----:R-:W-:Y:S01]  /*22a0*/  SHF.L.U32 R0, R12, 0x1f, RZ ;  /* 0x0000001f0c007819 */ /* 0x002fe200000006ff */
[----:B------:R-:W-:Y:S01]  /*22b0*/  UMOV UR18, 0x0 ;  /* 0x0000000000127882 */ /* 0x000fe20000000000 */
[----:B------:R-:W-:Y:S01]  /*22c0*/  UMOV UR19, 0x10000000 ;  /* 0x1000000000137882 */ /* 0x000fe20000000000 */
[----:B------:R-:W-:Y:S01]  /*22d0*/  UMOV UR12, UR36 ;  /* 0x00000024000c7c82 */ /* 0x000fe20008000000 */
[----:B------:R3:W4:Y:S01]  /*22e0*/  SYNCS.PHASECHK.TRANS64.TRYWAIT P0, [UR8+0x1b0], R0 ;  /* 0x0001b000ff0075a7 */ /* 0x0007220008001108 */
[----:B------:R-:W-:Y:S01]  /*22f0*/  USHF.L.U32 UR8, UR4, 0xb, URZ ;  /* 0x0000000b04087899 */ /* 0x000fe200080006ff */
[----:B------:R-:W-:-:S02]  /*2300*/  UMOV UR9, UR33 ;  /* 0x0000002100097c82 */ /* 0x000fc40008000000 */
[----:B------:R-:W-:Y:S01]  /*2310*/  UMOV UR4, 0xff0000 ;  /* 0x00ff000000047882 */ /* 0x000fe20000000000 */
[----:B------:R-:W-:Y:S02]  /*2320*/  ULOP3.LUT UR32, UR8, UR21, URZ, 0xfc, !UPT ;  /* 0x0000001508207292 */ /* 0x000fe4000f8efcff */
[----:B------:R-:W-:Y:S02]  /*2330*/  UIADD3 UR8, UPT, UPT, UR6, 0x1d800, UR8 ;  /* 0x0001d80006087890 */ /* 0x000fe4000fffe008 */
[----:B------:R-:W-:Y:S01]  /*2340*/  UIADD3 UR32, UPT, UPT, UR6, 0x2800, UR32 ;  /* 0x0000280006207890 */ /* 0x000fe2000fffe020 */
[----:B------:R-:W-:Y:S01]  /*2350*/  UMOV UR10, UR34 ;  /* 0x00000022000a7c82 */ /* 0x000fe20008000000 */
[----:B------:R-:W-:Y:S01]  /*2360*/  UIADD3 UR7, UPT, UPT, UR7, 0x1, URZ ;  /* 0x0000000107077890 */ /* 0x000fe2000fffe0ff */
[----:B------:R-:W-:-:S03]  /*2370*/  UMOV UR13, UR24 ;  /* 0x00000018000d7c82 */ /* 0x000fc60008000000 */
[----:B------:R-:W-:-:S03]  /*2380*/  UISETP.NE.AND UP0, UPT, UR7, UR24, UPT ;  /* 0x000000180700728c */ /* 0x000fc6000bf05270 */
[----:B------:R1:W-:Y:S01]  /*2390*/  UTMALDG.3D.MULTICAST [UR32], [UR16], UR4, desc[UR18] ;  /* 0x00001220100073b4 */ /* 0x0003e20008011804 */
[----:B------:R3:W-:Y:S01]  /*23a0*/  UTMALDG.3D [UR8], [UR14], desc[UR18] ;  /* 0x000012080e0075b4 */ /* 0x0007e20008011000 */
[----:B-1----:R-:W-:-:S04]  /*23b0*/  UMOV UR4, UR5 ;  /* 0x0000000500047c82 */ /* 0x002fc80008000000 */
[----:B---3--:R-:W-:Y:S05]  /*23c0*/  BRA.U UP0, `(.L_x_32) ;  /* 0xfffffffd004c7547 */ /* 0x008fea000b83ffff */
.L_x_26:
[----:B------:R-:W-:Y:S01]  /*23d0*/  ULEA UR4, UR5, UR6, 0x3 ;  /* 0x0000000605047291 */ /* 0x000fe2000f8e18ff */
[----:B-1----:R-:W-:Y:S01]  /*23e0*/  SHF.L.U32 R0, R12, 0x1f, RZ ;  /* 0x0000001f0c007819 */ /* 0x002fe200000006ff */
[----:B------:R-:W-:Y:S01]  /*23f0*/  @!P1 SYNCS.ARRIVE.TRANS64.A1T0 RZ, [UR6+0x378], RZ ;  /* 0x000378ffffff99a7 */ /* 0x000fe20008100006 */
[----:B------:R-:W-:-:S06]  /*2400*/  UISETP.GT.AND UP0, UPT, UR42, UR41, UPT ;  /* 0x000000292a00728c */ /* 0x000fcc000bf04270 */
[----:B--2-4-:R1:W2:Y:S03]  /*2410*/  SYNCS.PHASECHK.TRANS64.TRYWAIT P0, [UR4+0x1b0], R0 ;  /* 0x0001b000ff0075a7 */ /* 0x0142a60008001104 */
[----:B------:R-:W-:Y:S05]  /*2420*/  BRA.U !UP0, `(.L_x_33) ;  /* 0x0000000108c07547 */ /* 0x000fea000b800000 */
[----:B------:R-:W-:Y:S01]  /*2430*/  UIADD3 UR26, UPT, UPT, UR43, UR13, URZ ;  /* 0x0000000d2b1a7290 */ /* 0x000fe2000fffe0ff */
[----:B------:R-:W-:-:S11]  /*2440*/  UMOV UR4, UR5 ;  /* 0x0000000500047c82 */ /* 0x000fd60008000000 */
.L_x_39:
[----:B------:R-:W-:Y:S01]  /*2450*/  ULEA UR17, UR4, UR6, 0x3 ;  /* 0x0000000604117291 */ /* 0x000fe2000f8e18ff */
[----:B--2---:R-:W-:Y:S01]  /*2460*/  @!P3 MOV R2, 0x1000 ;  /* 0x000010000002b802 */ /* 0x004fe20000000f00 */
[----:B--2-4-:R-:W-:Y:S10]  /*2470*/  @P0 BRA `(.L_x_34) ;  /* 0x00000000000c0947 */ /* 0x014ff40003800000 */
[----:B------:R-:W-:-:S04]  /*2480*/  SHF.L.U32 R3, R12, 0x1f, RZ ;  /* 0x0000001f0c037819 */ /* 0x000fc800000006ff */
[----:B------:R-:W2:Y:S02]  /*2490*/  SYNCS.PHASECHK.TRANS64.TRYWAIT P0, [UR17+0x1b0], R3 ;  /* 0x0001b003ff0075a7 */ /* 0x000ea40008001111 */
[----:B--2---:R-:W-:Y:S05]  /*24a0*/  @!P0 BRA `(.L_x_35) ;  /* 0x0000006400ac8947 */ /* 0x004fea0003800000 */
.L_x_34:
[----:B------:R2:W-:Y:S01]  /*24b0*/  @!P3 SYNCS.ARRIVE.TRANS64 RZ, [UR17], R2 ;  /* 0x00000002ffffb9a7 */ /* 0x0005e20008000011 */
[----:B------:R-:W-:-:S04]  /*24c0*/  ULOP3.LUT UR5, UR25, 0x2, URZ, 0xfc, !UPT ;  /* 0x0000000219057892 */ /* 0x000fc8000f8efcff */
[----:B------:R-:W-:-:S09]  /*24d0*/  UISETP.NE.AND UP0, UPT, UR5, 0x2, UPT ;  /* 0x000000020500788c */ /* 0x000fd2000bf05270 */
[----:B------:R-:W-:Y:S05]  /*24e0*/  BRA.U UP0, `(.L_x_36) ;  /* 0x0000000100047547 */ /* 0x000fea000b800000 */
[----:B------:R-:W-:Y:S05]  /*24f0*/  BPT.TRAP 0x1 ;  /* 0x000000040000795c */ /* 0x000fea0000300000 */
.L_x_36:
[----:B------:R-:W-:Y:S04]  /*2500*/  BSSY.RECONVERGENT B0, `(.L_x_37) ;  /* 0x0000003000007945 */ /* 0x000fe80003800200 */
[----:B------:R-:W-:Y:S05]  /*2510*/  @P2 BRA `(.L_x_38) ;  /* 0x0000000000042947 */ /* 0x000fea0003800000 */
[----:B------:R-:W-:Y:S05]  /*2520*/  BPT.TRAP 0x1 ;  /* 0x000000040000795c */ /* 0x000fea0000300000 */
.L_x_38:
[----:B------:R-:W-:Y:S05]  /*2530*/  BSYNC.RECONVERGENT B0 ;  /* 0x0000000000007941 */ /* 0x000fea0003800200 */
.L_x_37:
[----:B------:R-:W-:Y:S02]  /*2540*/  UIADD3 UR5, UPT, UPT, UR4, 0x1, URZ ;  /* 0x0000000104057890 */ /* 0x000fe4000fffe0ff */
[----:B------:R-:W-:Y:S02]  /*2550*/  UIADD3 UR14, UP1, UPT, UR28, 0x80, URZ ;  /* 0x000000801c0e7890 */ /* 0x000fe4000ff3e0ff */
[----:B------:R-:W-:Y:S02]  /*2560*/  UISETP.NE.AND UP0, UPT, UR5, 0x36, UPT ;  /* 0x000000360500788c */ /* 0x000fe4000bf05270 */
[----:B------:R-:W-:Y:S02]  /*2570*/  USHF.L.U32 UR18, UR13, 0x5, URZ ;  /* 0x000000050d127899 */ /* 0x000fe400080006ff */
[----:B------:R-:W-:Y:S02]  /*2580*/  USEL UR8, URZ, 0x1, UP0 ;  /* 0x00000001ff087887 */ /* 0x000fe40008000000 */
[----:B------:R-:W-:-:S02]  /*2590*/  USEL UR5, UR5, URZ, UP0 ;  /* 0x000000ff05057287 */ /* 0x000fc40008000000 */
[----:B------:R-:W-:Y:S02]  /*25a0*/  UIADD3 UR22, UP0, UPT, UR28, 0x180, URZ ;  /* 0x000001801c167890 */ /* 0x000fe4000ff1e0ff */
[----:B------:R-:W-:Y:S01]  /*25b0*/  LOP3.LUT R12, R12, UR8, RZ, 0x3c, !PT ;  /* 0x000000080c0c7c12 */ /* 0x000fe2000f8e3cff */
[----:B------:R-:W-:Y:S02]  /*25c0*/  USHF.L.U32 UR8, UR4, 0xb, URZ ;  /* 0x0000000b04087899 */ /* 0x000fe400080006ff */
[----:B------:R-:W-:Y:S01]  /*25d0*/  ULEA UR7, UR5, UR6, 0x3 ;  /* 0x0000000605077291 */ /* 0x000fe2000f8e18ff */
[----:B-1----:R-:W-:Y:S01]  /*25e0*/  SHF.L.U32 R0, R12, 0x1f, RZ ;  /* 0x0000001f0c007819 */ /* 0x002fe200000006ff */
[----:B------:R-:W-:Y:S02]  /*25f0*/  ULOP3.LUT UR16, UR8, UR21, URZ, 0xfc, !UPT ;  /* 0x0000001508107292 */ /* 0x000fe4000f8efcff */
[----:B------:R-:W-:Y:S02]  /*2600*/  UIADD3.X UR15, UPT, UPT, URZ, UR29, URZ, UP1, !UPT ;  /* 0x0000001dff0f7290 */ /* 0x000fe40008ffe4ff */
[----:B------:R-:W-:-:S02]  /*2610*/  UIADD3 UR16, UPT, UPT, UR6, 0x2800, UR16 ;  /* 0x0000280006107890 */ /* 0x000fc4000fffe010 */
[----:B------:R-:W-:Y:S01]  /*2620*/  UIADD3 UR8, UPT, UPT, UR6, 0x1d800, UR8 ;  /* 0x0001d80006087890 */ /* 0x000fe2000fffe008 */
[----:B------:R3:W4:Y:S01]  /*2630*/  SYNCS.PHASECHK.TRANS64.TRYWAIT P0, [UR7+0x1b0], R0 ;  /* 0x0001b000ff0075a7 */ /* 0x0007220008001107 */
[----:B------:R-:W-:Y:S01]  /*2640*/  UIADD3.X UR23, UPT, UPT, URZ, UR29, URZ, UP0, !UPT ;  /* 0x0000001dff177290 */ /* 0x000fe200087fe4ff */
[----:B------:R-:W-:Y:S01]  /*2650*/  UMOV UR4, 0xff0000 ;  /* 0x00ff000000047882 */ /* 0x000fe20000000000 */
[----:B------:R-:W-:Y:S01]  /*2660*/  UMOV UR30, 0x0 ;  /* 0x00000000001e7882 */ /* 0x000fe20000000000 */
[----:B------:R-:W-:Y:S01]  /*2670*/  UMOV UR31, 0x10000000 ;  /* 0x10000000001f7882 */ /* 0x000fe20000000000 */
[----:B------:R-:W-:Y:S01]  /*2680*/  UMOV UR19, UR35 ;  /* 0x0000002300137c82 */ /* 0x000fe20008000000 */
[----:B------:R-:W-:Y:S01]  /*2690*/  UMOV UR20, UR36 ;  /* 0x0000002400147c82 */ /* 0x000fe20008000000 */
[----:B------:R-:W-:Y:S01]  /*26a0*/  UMOV UR12, UR36 ;  /* 0x00000024000c7c82 */ /* 0x000fe20008000000 */
[----:B------:R-:W-:Y:S01]  /*26b0*/  UMOV UR9, UR17 ;  /* 0x0000001100097c82 */ /* 0x000fe20008000000 */
[----:B------:R-:W-:Y:S01]  /*26c0*/  UMOV UR10, UR18 ;  /* 0x00000012000a7c82 */ /* 0x000fe20008000000 */
[----:B------:R1:W-:Y:S01]  /*26d0*/  UTMALDG.3D.MULTICAST [UR16], [UR14], UR4, desc[UR30] ;  /* 0x00001e100e0073b4 */ /* 0x0003e20008011804 */
[----:B------:R-:W-:-:S04]  /*26e0*/  UIADD3 UR13, UPT, UPT, UR13, 0x1, URZ ;  /* 0x000000010d0d7890 */ /* 0x000fc8000fffe0ff */
[----:B------:R-:W-:Y:S01]  /*26f0*/  UISETP.NE.AND UP0, UPT, UR13, UR26, UPT ;  /* 0x0000001a0d00728c */ /* 0x000fe2000bf05270 */
[----:B------:R3:W-:Y:S01]  /*2700*/  UTMALDG.3D [UR8], [UR22], desc[UR30] ;  /* 0x00001e08160075b4 */ /* 0x0007e20008011000 */
[----:B-1----:R-:W-:-:S07]  /*2710*/  UMOV UR4, UR5 ;  /* 0x0000000500047c82 */ /* 0x002fce0008000000 */
[----:B---3--:R-:W-:Y:S05]  /*2720*/  BRA.U UP0, `(.L_x_39) ;  /* 0xfffffffd00487547 */ /* 0x008fea000b83ffff */
.L_x_33:
[C---:B------:R-:W-:Y:S01]  /*2730*/  LEA R3, R11.reuse, UR6, 0x3 ;  /* 0x000000060b037c11 */ /* 0x040fe2000f8e18ff */
[----:B------:R-:W-:Y:S01]  /*2740*/  NOP ;  /* 0x0000000000007918 */ /* 0x000fe20000000000 */
[----:B-1----:R-:W-:Y:S02]  /*2750*/  SHF.L.U32 R0, R10, 0x1f, RZ ;  /* 0x0000001f0a007819 */ /* 0x002fe400000006ff */
[----:B------:R-:W-:Y:S02]  /*2760*/  LEA R4, R11, UR6, 0x4 ;  /* 0x000000060b047c11 */ /* 0x000fe4000f8e20ff */
[----:B--2-4-:R-:W1:Y:S02]  /*2770*/  SYNCS.PHASECHK.TRANS64.TRYWAIT P0, [R3+URZ+0x380], R0 ;  /* 0x00038000030075a7 */ /* 0x014e6400080011ff */
[----:B-1----:R-:W-:Y:S05]  /*2780*/  @!P0 BRA `(.L_x_40) ;  /* 0x00000064000c8947 */ /* 0x002fea0003800000 */
.L_x_156:
[----:B------:R-:W2:Y:S01]  /*2790*/  LDS.128 R4, [R4+0x410] ;  /* 0x0004100004047984 */ /* 0x000ea20000000c00 */
[----:B------:R-:W-:Y:S01]  /*27a0*/  UISETP.GE.AND UP0, UPT, UR40, 0x1, UPT ;  /* 0x000000012800788c */ /* 0x000fe2000bf06270 */
[----:B------:R-:W-:Y:S01]  /*27b0*/  @!PT LDS RZ, [RZ] ;  /* 0x00000000fffff984 */ /* 0x000fe20000000800 */
[----:B------:R-:W-:Y:S01]  /*27c0*/  @!PT LDS RZ, [RZ] ;  /* 0x00000000fffff984 */ /* 0x000fe20000000800 */
[----:B------:R-:W-:Y:S01]  /*27d0*/  @!PT LDS RZ, [RZ] ;  /* 0x00000000fffff984 */ /* 0x000fe20000000800 */
[----:B------:R-:W-:Y:S01]  /*27e0*/  @!PT LDS RZ, [RZ] ;  /* 0x00000000fffff984 */ /* 0x000fe20000000800 */
[----:B------:R3:W-:Y:S06]  /*27f0*/  MEMBAR.ALL.CTA ;  /* 0x0000000000007992 */ /* 0x0007ec0000008000 */
[----:B---3--:R-:W3:Y:S01]  /*2800*/  FENCE.VIEW.ASYNC.S ;  /* 0x00000000000073c6 */ /* 0x008ee20000000000 */
[----:B--2---:R-:W-:-:S13]  /*2810*/  LOP3.LUT P0, RZ, R6, 0x1, RZ, 0xc0, !PT ;  /* 0x0000000106ff7812 */ /* 0x004fda000780c0ff */
[----:B---3--:R-:W-:Y:S01]  /*2820*/  VOTEU.ANY UP1, P0 ;  /* 0x0000000000ff7886 */ /* 0x008fe20000020100 */
[----:B------:R-:W-:-:S13]  /*2830*/  PLOP3.LUT P0, PT, PT, PT, UP1, 0x80, 0x8 ;  /* 0x000000000008781c */ /* 0x000fda0003f0f018 */
[----:B-1----:R-:W-:Y:S02]  /*2840*/  @P0 LOP3.LUT R0, R5, 0xffff, RZ, 0xc0, !PT ;  /* 0x0000ffff05000812 */ /* 0x002fe400078ec0ff */
[----:B------:R-:W-:Y:S02]  /*2850*/  @P0 MOV R2, R4 ;  /* 0x0000000400020202 */ /* 0x000fe40000000f00 */
[----:B------:R-:W-:Y:S01]  /*2860*/  @P0 R2UR UR7, R0 ;  /* 0x00000000000702ca */ /* 0x000fe200000e0000 */
[----:B------:R-:W-:Y:S01]  /*2870*/  VIADD R0, R3, 0x390 ;  /* 0x0000039003007836 */ /* 0x000fe20000000000 */
[----:B------:R-:W-:Y:S02]  /*2880*/  @P0 SHF.R.U32.HI R4, RZ, 0x10, R5 ;  /* 0x00000010ff040819 */ /* 0x000fe40000011605 */
[----:B------:R-:W-:Y:S02]  /*2890*/  @P0 R2UR UR8, R2 ;  /* 0x00000000020802ca */ /* 0x000fe400000e0000 */
[----:B------:R-:W-:-:S02]  /*28a0*/  PRMT R0, RZ, 0x654, R0 ;  /* 0x00000654ff007816 */ /* 0x000fc40000000000 */
[----:B------:R-:W-:Y:S02]  /*28b0*/  @P0 R2UR UR4, R4 ;  /* 0x00000000040402ca */ /* 0x000fe400000e0000 */
[----:B------:R1:W-:Y:S03]  /*28c0*/  SYNCS.ARRIVE.TRANS64.RED.A1T0 RZ, [R0+URZ], RZ ;  /* 0x000000ff00ff79a7 */ /* 0x0003e600081004ff */
[----:B------:R-:W-:-:S04]  /*28d0*/  @UP1 UMOV UR27, UR7 ;  /* 0x00000007001b1c82 */ /* 0x000fc80008000000 */
[----:B------:R-:W-:-:S04]  /*28e0*/  @UP1 UMOV UR37, UR8 ;  /* 0x0000000800251c82 */ /* 0x000fc80008000000 */
[----:B------:R-:W-:Y:S01]  /*28f0*/  @UP1 UMOV UR36, UR4 ;  /* 0x0000000400241c82 */ /* 0x000fe20008000000 */
[----:B------:R-:W-:Y:S05]  /*2900*/  BRA.U !UP0, `(.L_x_41) ;  /* 0x0000000108d47547 */ /* 0x000fea000b800000 */
[----:B------:R-:W2:Y:S01]  /*2910*/  LDCU.128 UR12, c[0x0][0xb10] ;  /* 0x00016200ff0c77ac */ /* 0x000ea20008000c00 */
[----:B------:R-:W3:Y:S01]  /*2920*/  LDCU UR26, c[0x0][0xb20] ;  /* 0x00016400ff1a77ac */ /* 0x000ee20008000800 */
[----:B------:R-:W4:Y:S01]  /*2930*/  LDCU UR20, c[0x0][0xb0c] ;  /* 0x00016180ff1477ac */ /* 0x000f220008000800 */
[----:B------:R-:W1:Y:S01]  /*2940*/  LDCU.64 UR10, c[0x0][0xb28] ;  /* 0x00016500ff0a77ac */ /* 0x000e620008000a00 */
[----:B------:R-:W-:Y:S02]  /*2950*/  UISETP.NE.AND UP3, UPT, UR40, 0x1, UPT ;  /* 0x000000012800788c */ /* 0x000fe4000bf65270 */
[----:B--2---:R-:W-:Y:S02]  /*2960*/  UIMAD.WIDE.U32 UR16, UR38, UR15, URZ ;  /* 0x0000000f261072a5 */ /* 0x004fe4000f8e00ff */
[----:B------:R-:W-:Y:S02]  /*2970*/  UIMAD.WIDE.U32 UR8, UR39, UR12, URZ ;  /* 0x0000000c270872a5 */ /* 0x000fe4000f8e00ff */
[----:B------:R-:W-:-:S02]  /*2980*/  UISETP.NE.AND UP0, UPT, UR14, 0x1, UPT ;  /* 0x000000010e00788c */ /* 0x000fc4000bf05270 */
[----:B------:R-:W-:Y:S01]  /*2990*/  UIMAD.WIDE.U32 UR22, UR27, UR15, URZ ;  /* 0x0000000f1b1672a5 */ /* 0x000fe2000f8e00ff */
[----:B------:R-:W-:Y:S02]  /*29a0*/  UMOV UR16, UR17 ;  /* 0x0000001100107c82 */ /* 0x000fe40008000000 */
[----:B------:R-:W-:Y:S01]  /*29b0*/  UMOV UR8, UR9 ;  /* 0x0000000900087c82 */ /* 0x000fe20008000000 */
[----:B---3--:R-:W-:Y:S02]  /*29c0*/  USHF.R.U32.HI UR16, URZ, UR26, UR16 ;  /* 0x0000001aff107299 */ /* 0x008fe40008011610 */
[----:B----4-:R-:W-:Y:S02]  /*29d0*/  UISETP.NE.AND UP2, UPT, UR20, 0x1, UPT ;  /* 0x000000011400788c */ /* 0x010fe4000bf45270 */
[----:B------:R-:W-:Y:S02]  /*29e0*/  USHF.R.U32.HI UR8, URZ, UR13, UR8 ;  /* 0x0000000dff087299 */ /* 0x000fe40008011608 */
[----:B------:R-:W-:-:S02]  /*29f0*/  USEL UR7, UR38, UR16, !UP0 ;  /* 0x0000001026077287 */ /* 0x000fc4000c000000 */
[----:B------:R-:W-:Y:S02]  /*2a00*/  USEL UR8, UR39, UR8, !UP2 ;  /* 0x0000000827087287 */ /* 0x000fe4000d000000 */
[----:B-1----:R-:W-:Y:S01]  /*2a10*/  UIMAD.WIDE.U32 UR16, UR7, UR10, URZ ;  /* 0x0000000a071072a5 */ /* 0x002fe2000f8e00ff */
[----:B------:R-:W-:Y:S01]  /*2a20*/  UMOV UR4, UR23 ;  /* 0x0000001700047c82 */ /* 0x000fe20008000000 */
[----:B------:R-:W-:Y:S02]  /*2a30*/  UIMAD.WIDE.U32 UR18, UR37, UR12, URZ ;  /* 0x0000000c251272a5 */ /* 0x000fe4000f8e00ff */
[----:B------:R-:W-:-:S03]  /*2a40*/  UIMAD.WIDE.U32 UR22, UR8, UR10, URZ ;  /* 0x0000000a081672a5 */ /* 0x000fc6000f8e00ff */
[----:B------:R-:W-:Y:S01]  /*2a50*/  UMOV UR16, UR17 ;  /* 0x0000001100107c82 */ /* 0x000fe20008000000 */
[----:B------:R-:W-:Y:S02]  /*2a60*/  USHF.R.U32.HI UR4, URZ, UR26, UR4 ;  /* 0x0000001aff047299 */ /* 0x000fe40008011604 */
[----:B------:R-:W-:Y:S01]  /*2a70*/  @UP3 USHF.R.U32.HI UR7, URZ, UR11, UR16 ;  /* 0x0000000bff073299 */ /* 0x000fe20008011610 */
[----:B------:R-:W-:Y:S01]  /*2a80*/  UMOV UR18, UR19 ;  /* 0x0000001300127c82 */ /* 0x000fe20008000000 */
[----:B------:R-:W-:Y:S01]  /*2a90*/  UMOV UR22, UR23 ;  /* 0x0000001700167c82 */ /* 0x000fe20008000000 */
[----:B------:R-:W-:Y:S02]  /*2aa0*/  USHF.R.U32.HI UR13, URZ, UR13, UR18 ;  /* 0x0000000dff0d7299 */ /* 0x000fe40008011612 */
[----:B------:R-:W-:Y:S02]  /*2ab0*/  USEL UR4, UR27, UR4, !UP0 ;  /* 0x000000041b047287 */ /* 0x000fe4000c000000 */
[----:B------:R-:W-:-:S02]  /*2ac0*/  @UP3 USHF.R.U32.HI UR8, URZ, UR11, UR22 ;  /* 0x0000000bff083299 */ /* 0x000fc40008011616 */
[----:B------:R-:W-:Y:S02]  /*2ad0*/  UIMAD UR9, UR40, UR7, URZ ;  /* 0x00000007280972a4 */ /* 0x000fe4000f8e02ff */
[----:B------:R-:W-:Y:S02]  /*2ae0*/  USEL UR7, UR37, UR13, !UP2 ;  /* 0x0000000d25077287 */ /* 0x000fe4000d000000 */
[----:B------:R-:W-:Y:S02]  /*2af0*/  UIMAD UR12, UR40, UR8, URZ ;  /* 0x00000008280c72a4 */ /* 0x000fe4000f8e02ff */
[----:B------:R-:W-:Y:S02]  /*2b00*/  UISETP.GE.AND UP0, UPT, UR4, UR9, UPT ;  /* 0x000000090400728c */ /* 0x000fe4000bf06270 */
[----:B------:R-:W-:Y:S02]  /*2b10*/  UIMAD.WIDE.U32 UR16, UR4, UR10, URZ ;  /* 0x0000000a041072a5 */ /* 0x000fe4000f8e00ff */
[----:B------:R-:W-:-:S02]  /*2b20*/  UISETP.GE.OR UP0, UPT, UR7, UR12, UP0 ;  /* 0x0000000c0700728c */ /* 0x000fc40008706670 */
        /* <DEDUP_REMOVED lines=19> */
.L_x_41:
[----:B------:R-:W2:Y:S02]  /*2c60*/  LDCU UR4, c[0x0][0xb30] ;  /* 0x00016600ff0477ac */ /* 0x000ea40008000800 */
[----:B--2---:R-:W-:-:S09]  /*2c70*/  UISETP.NE.AND UP0, UPT, UR4, 0x1, UPT ;  /* 0x000000010400788c */ /* 0x004fd2000bf05270 */
[----:B------:R-:W-:Y:S05]  /*2c80*/  BRA.U UP0, `(.L_x_42) ;  /* 0x0000000100447547 */ /* 0x000fea000b800000 */
[----:B------:R-:W2:Y:S01]  /*2c90*/  LDCU.128 UR12, c[0x0][0xb10] ;  /* 0x00016200ff0c77ac */ /* 0x000ea20008000c00 */
[----:B------:R-:W3:Y:S01]  /*2ca0*/  LDCU UR16, c[0x0][0xb0c] ;  /* 0x00016180ff1077ac */ /* 0x000ee20008000800 */
[----:B------:R-:W4:Y:S01]  /*2cb0*/  LDCU UR17, c[0x0][0xb20] ;  /* 0x00016400ff1177ac */ /* 0x000f220008000800 */
[----:B--2---:R-:W-:Y:S02]  /*2cc0*/  UIMAD.WIDE.U32 UR10, UR37, UR12, URZ ;  /* 0x0000000c250a72a5 */ /* 0x004fe4000f8e00ff */
[----:B------:R-:W-:Y:S02]  /*2cd0*/  UIMAD.WIDE.U32 UR8, UR27, UR15, URZ ;  /* 0x0000000f1b0872a5 */ /* 0x000fe4000f8e00ff */
[----:B---3--:R-:W-:Y:S02]  /*2ce0*/  UISETP.NE.AND UP2, UPT, UR16, 0x1, UPT ;  /* 0x000000011000788c */ /* 0x008fe4000bf45270 */
[----:B------:R-:W-:Y:S01]  /*2cf0*/  UISETP.NE.AND UP0, UPT, UR14, 0x1, UPT ;  /* 0x000000010e00788c */ /* 0x000fe2000bf05270 */
[----:B------:R-:W-:-:S02]  /*2d00*/  UMOV UR7, UR11 ;  /* 0x0000000b00077c82 */ /* 0x000fc40008000000 */
[----:B------:R-:W-:Y:S01]  /*2d10*/  UMOV UR4, UR9 ;  /* 0x0000000900047c82 */ /* 0x000fe20008000000 */
[----:B------:R-:W-:Y:S02]  /*2d20*/  USHF.R.U32.HI UR7, URZ, UR13, UR7 ;  /* 0x0000000dff077299 */ /* 0x000fe40008011607 */
[----:B----4-:R-:W-:Y:S02]  /*2d30*/  USHF.R.U32.HI UR4, URZ, UR17, UR4 ;  /* 0x00000011ff047299 */ /* 0x010fe40008011604 */
[----:B------:R-:W-:Y:S02]  /*2d40*/  USEL UR7, UR37, UR7, !UP2 ;  /* 0x0000000725077287 */ /* 0x000fe4000d000000 */
[----:B------:R-:W-:-:S04]  /*2d50*/  USEL UR4, UR27, UR4, !UP0 ;  /* 0x000000041b047287 */ /* 0x000fc8000c000000 */
[----:B------:R-:W-:Y:S02]  /*2d60*/  UIADD3 UR8, UPT, UPT, UR7, -UR4, URZ ;  /* 0x8000000407087290 */ /* 0x000fe4000fffe0ff */
[----:B------:R-:W-:Y:S02]  /*2d70*/  UIADD3 UR4, UPT, UPT, -UR7, UR4, URZ ;  /* 0x0000000407047290 */ /* 0x000fe4000fffe1ff */
[----:B------:R-:W-:Y:S02]  /*2d80*/  UIMAD UR27, UR8, UR14, UR27 ;  /* 0x0000000e081b72a4 */ /* 0x000fe4000f8e021b */
[----:B------:R-:W-:-:S12]  /*2d90*/  UIMAD UR37, UR4, UR16, UR37 ;  /* 0x00000010042572a4 */ /* 0x000fd8000f8e0225 */
.L_x_42:
[----:B------:R-:W-:Y:S01]  /*2da0*/  VIADD R11, R11, 0x1 ;  /* 0x000000010b0b7836 */ /* 0x000fe20000000000 */
[----:B------:R-:W-:Y:S01]  /*2db0*/  PLOP3.LUT P1, PT, PT, PT, PT, 0x80, 0x8 ;  /* 0x000000000008781c */ /* 0x000fe20003f2f070 */
[----:B------:R-:W-:Y:S02]  /*2dc0*/  UIADD3 UR46, UPT, UPT, UR37, UR60, URZ ;  /* 0x0000003c252e7290 */ /* 0x000fe4000fffe0ff */
[----:B------:R-:W-:Y:S01]  /*2dd0*/  UIADD3 UR45, UPT, UPT, UR27, UR57, URZ ;  /* 0x000000391b2d7290 */ /* 0x000fe2000fffe0ff */
[----:B------:R-:W-:-:S04]  /*2de0*/  ISETP.NE.AND P0, PT, R11, 0x2, PT ;  /* 0x000000020b00780c */ /* 0x000fc80003f05270 */
[----:B-1----:R-:W-:Y:S02]  /*2df0*/  SEL R0, RZ, 0x1, P0 ;  /* 0x00000001ff007807 */ /* 0x002fe40000000000 */
[----:B------:R-:W-:Y:S02]  /*2e00*/  SEL R11, R11, RZ, P0 ;  /* 0x000000ff0b0b7207 */ /* 0x000fe40000000000 */
[----:B------:R-:W-:Y:S01]  /*2e10*/  LOP3.LUT R10, R10, R0, RZ, 0x3c, !PT ;  /* 0x000000000a0a7212 */ /* 0x000fe200078e3cff */
[----:B------:R-:W-:Y:S06]  /*2e20*/  BRA.U UP1, `(.L_x_43) ;  /* 0xfffffff101447547 */ /* 0x000fec000b83ffff */
[----:B------:R-:W-:Y:S01]  /*2e30*/  UIADD3 UR7, UPT, UPT, UR6, 0x1b0, URZ ;  /* 0x000001b006077890 */ /* 0x000fe2000fffe0ff */
[----:B------:R-:W-:-:S03]  /*2e40*/  SHF.L.U32 R2, R12, 0x1f, RZ ;  /* 0x0000001f0c027819 */ /* 0x000fc600000006ff */
[----:B------:R-:W-:-:S09]  /*2e50*/  ULEA UR4, UR5, UR7, 0x3 ;  /* 0x0000000705047291 */ /* 0x000fd2000f8e18ff */
[----:B------:R-:W1:Y:S02]  /*2e60*/  SYNCS.PHASECHK.TRANS64.TRYWAIT P0, [UR4], R2 ;  /* 0x00000002ff0075a7 */ /* 0x000e640008001104 */
[----:B-1----:R-:W-:Y:S05]  /*2e70*/  @!P0 BRA `(.L_x_44) ;  /* 0x0000005c00648947 */ /* 0x002fea0003800000 */
.L_x_158:
[----:B------:R-:W-:-:S04]  /*2e80*/  UIADD3 UR4, UPT, UPT, UR5, 0x1, URZ ;  /* 0x0000000105047890 */ /* 0x000fc8000fffe0ff */
[----:B------:R-:W-:-:S04]  /*2e90*/  UISETP.NE.AND UP0, UPT, UR4, 0x36, UPT ;  /* 0x000000360400788c */ /* 0x000fc8000bf05270 */
[----:B------:R-:W-:Y:S02]  /*2ea0*/  USEL UR6, URZ, 0x1, UP0 ;  /* 0x00000001ff067887 */ /* 0x000fe40008000000 */
[----:B------:R-:W-:-:S04]  /*2eb0*/  USEL UR4, UR4, URZ, UP0 ;  /* 0x000000ff04047287 */ /* 0x000fc80008000000 */
[----:B------:R-:W-:Y:S01]  /*2ec0*/  ULEA UR5, UR4, UR7, 0x3 ;  /* 0x0000000704057291 */ /* 0x000fe2000f8e18ff */
[----:B-1----:R-:W-:-:S04]  /*2ed0*/  LOP3.LUT R2, R12, UR6, RZ, 0x3c, !PT ;  /* 0x000000060c027c12 */ /* 0x002fc8000f8e3cff */
[----:B------:R-:W-:-:S04]  /*2ee0*/  SHF.L.U32 R3, R2, 0x1f, RZ ;  /* 0x0000001f02037819 */ /* 0x000fc800000006ff */
[----:B------:R-:W1:Y:S02]  /*2ef0*/  SYNCS.PHASECHK.TRANS64.TRYWAIT P0, [UR5], R3 ;  /* 0x00000003ff0075a7 */ /* 0x000e640008001105 */
[----:B-1----:R-:W-:Y:S05]  /*2f00*/  @!P0 BRA `(.L_x_45) ;  /* 0x0000005c00588947 */ /* 0x002fea0003800000 */
.L_x_160:
[----:B------:R-:W-:-:S04]  /*2f10*/  UIADD3 UR4, UPT, UPT, UR4, 0x1, URZ ;  /* 0x0000000104047890 */ /* 0x000fc8000fffe0ff */
[----:B------:R-:W-:-:S04]  /*2f20*/  UISETP.NE.AND UP0, UPT, UR4, 0x36, UPT ;  /* 0x000000360400788c */ /* 0x000fc8000bf05270 */
[----:B------:R-:W-:Y:S02]  /*2f30*/  USEL UR6, URZ, 0x1, UP0 ;  /* 0x00000001ff067887 */ /* 0x000fe40008000000 */
[----:B------:R-:W-:-:S04]  /*2f40*/  USEL UR4, UR4, URZ, UP0 ;  /* 0x000000ff04047287 */ /* 0x000fc80008000000 */
[----:B------:R-:W-:Y:S01]  /*2f50*/  ULEA UR5, UR4, UR7, 0x3 ;  /* 0x0000000704057291 */ /* 0x000fe2000f8e18ff */
[----:B------:R-:W-:-:S04]  /*2f60*/  LOP3.LUT R2, R2, UR6, RZ, 0x3c, !PT ;  /* 0x0000000602027c12 */ /* 0x000fc8000f8e3cff */
[----:B-1----:R-:W-:-:S04]  /*2f70*/  SHF.L.U32 R3, R2, 0x1f, RZ ;  /* 0x0000001f02037819 */ /* 0x002fc800000006ff */
[----:B------:R-:W1:Y:S02]  /*2f80*/  SYNCS.PHASECHK.TRANS64.TRYWAIT P0, [UR5], R3 ;  /* 0x00000003ff0075a7 */ /* 0x000e640008001105 */
[----:B-1----:R-:W-:Y:S05]  /*2f90*/  @!P0 BRA `(.L_x_46) ;  /* 0x0000005c004c8947 */ /* 0x002fea0003800000 */
.L_x_162:
        /* <DEDUP_REMOVED lines=9> */
.L_x_164:
        /* <DEDUP_REMOVED lines=9> */
.L_x_166:
        /* <DEDUP_REMOVED lines=9> */
.L_x_168:
        /* <DEDUP_REMOVED lines=9> */
.L_x_170:
        /* <DEDUP_REMOVED lines=9> */
.L_x_172:
        /* <DEDUP_REMOVED lines=9> */
.L_x_174:
        /* <DEDUP_REMOVED lines=9> */
.L_x_176:
        /* <DEDUP_REMOVED lines=9> */
.L_x_178:
        /* <DEDUP_REMOVED lines=9> */
.L_x_180:
        /* <DEDUP_REMOVED lines=9> */
.L_x_182:
        /* <DEDUP_REMOVED lines=9> */
.L_x_184:
        /* <DEDUP_REMOVED lines=9> */
.L_x_186:
        /* <DEDUP_REMOVED lines=9> */
.L_x_188:
        /* <DEDUP_REMOVED lines=9> */
.L_x_190:
        /* <DEDUP_REMOVED lines=9> */
.L_x_192:
        /* <DEDUP_REMOVED lines=9> */
.L_x_194:
        /* <DEDUP_REMOVED lines=9> */
.L_x_196:
        /* <DEDUP_REMOVED lines=9> */
.L_x_198:
        /* <DEDUP_REMOVED lines=9> */
.L_x_200:
        /* <DEDUP_REMOVED lines=9> */
.L_x_202:
        /* <DEDUP_REMOVED lines=9> */
.L_x_204:
        /* <DEDUP_REMOVED lines=9> */
.L_x_206:
        /* <DEDUP_REMOVED lines=9> */
.L_x_208:
        /* <DEDUP_REMOVED lines=9> */
.L_x_210:
        /* <DEDUP_REMOVED lines=9> */
.L_x_212:
        /* <DEDUP_REMOVED lines=9> */
.L_x_214:
        /* <DEDUP_REMOVED lines=9> */
.L_x_216:
        /* <DEDUP_REMOVED lines=9> */
.L_x_218:
        /* <DEDUP_REMOVED lines=9> */
.L_x_220:
        /* <DEDUP_REMOVED lines=9> */
.L_x_222:
        /* <DEDUP_REMOVED lines=9> */
.L_x_224:
        /* <DEDUP_REMOVED lines=9> */
.L_x_226:
        /* <DEDUP_REMOVED lines=9> */
.L_x_228:
        /* <DEDUP_REMOVED lines=9> */
.L_x_230:
        /* <DEDUP_REMOVED lines=9> */
.L_x_232:
        /* <DEDUP_REMOVED lines=9> */
.L_x_234:
        /* <DEDUP_REMOVED lines=9> */
.L_x_236:
        /* <DEDUP_REMOVED lines=9> */
.L_x_238:
        /* <DEDUP_REMOVED lines=9> */
.L_x_240:
        /* <DEDUP_REMOVED lines=9> */
.L_x_242:
        /* <DEDUP_REMOVED lines=9> */
.L_x_244:
        /* <DEDUP_REMOVED lines=9> */
.L_x_246:
        /* <DEDUP_REMOVED lines=9> */
.L_x_248:
        /* <DEDUP_REMOVED lines=9> */
.L_x_250:
        /* <DEDUP_REMOVED lines=9> */
.L_x_252:
        /* <DEDUP_REMOVED lines=9> */
.L_x_254:
        /* <DEDUP_REMOVED lines=9> */
.L_x_256:
        /* <DEDUP_REMOVED lines=9> */
.L_x_258:
        /* <DEDUP_REMOVED lines=9> */
.L_x_260:
        /* <DEDUP_REMOVED lines=9> */
.L_x_262:
[----:B------:R-:W-:-:S04]  /*4bc0*/  UIADD3 UR4, UPT, UPT, UR4, 0x1, URZ ;  /* 0x0000000104047890 */ /* 0x000fc8000fffe0ff */
[----:B------:R-:W-:-:S04]  /*4bd0*/  UISETP.NE.AND UP0, UPT, UR4, 0x36, UPT ;  /* 0x000000360400788c */ /* 0x000fc8000bf05270 */
[----:B------:R-:W-:Y:S02]  /*4be0*/  USEL UR5, URZ, 0x1, UP0 ;  /* 0x00000001ff057887 */ /* 0x000fe40008000000 */
[----:B------:R-:W-:-:S04]  /*4bf0*/  USEL UR4, UR4, URZ, UP0 ;  /* 0x000000ff04047287 */ /* 0x000fc80008000000 */
[----:B------:R-:W-:Y:S01]  /*4c00*/  ULEA UR4, UR4, UR7, 0x3 ;  /* 0x0000000704047291 */ /* 0x000fe2000f8e18ff */
[----:B------:R-:W-:-:S04]  /*4c10*/  LOP3.LUT R2, R2, UR5, RZ, 0x3c, !PT ;  /* 0x0000000502027c12 */ /* 0x000fc8000f8e3cff */
[----:B------:R-:W-:Y:S01]  /*4c20*/  SHF.L.U32 R2, R2, 0x1f, RZ ;  /* 0x0000001f02027819 */ /* 0x000fe200000006ff */
[----:B-1----:R-:W-:-:S07]  /*4c30*/  IMAD.U32 R0, RZ, RZ, UR4 ;  /* 0x00000004ff007e24 */ /* 0x002fce000f8e00ff */
.L_x_97:
[----:B-1----:R1:W2:Y:S02]  /*4c40*/  SYNCS.PHASECHK.TRANS64.TRYWAIT P0, [R0+URZ], R2 ;  /* 0x00000002000075a7 */ /* 0x0022a400080011ff */
[----:B--2---:R-:W-:Y:S05]  /*4c50*/  @!P0 NANOSLEEP.SYNCS 0x989680 ;  /* 0x009896800000895d */ /* 0x004fea0003900000 */
[----:B------:R-:W2:Y:S02]  /*4c60*/  @!P0 SYNCS.PHASECHK.TRANS64 P0, [R0+URZ], R2 ;  /* 0x00000002000085a7 */ /* 0x000ea400080010ff */
[----:B--2---:R-:W-:Y:S05]  /*4c70*/  @P0 EXIT ;  /* 0x000000000000094d */ /* 0x004fea0003800000 */
[----:B------:R-:W-:Y:S05]  /*4c80*/  BRA `(.L_x_97) ;  /* 0xfffffffc00ec7947 */ /* 0x000fea000383ffff */
.L_x_23:
[----:B------:R-:W-:-:S04]  /*4c90*/  UISETP.NE.AND UP0, UPT, UR48, URZ, UPT ;  /* 0x000000ff3000728c */ /* 0x000fc8000bf05270 */
[----:B------:R-:W-:-:S09]  /*4ca0*/  UISETP.NE.OR UP0, UPT, UR22, 0x1, UP0 ;  /* 0x000000011600788c */ /* 0x000fd20008705670 */
[----:B------:R-:W-:Y:S05]  /*4cb0*/  BRA.U UP0, `(.L_x_98) ;  /* 0x0000000500487547 */ /* 0x000fea000b800000 */
[----:B------:R-:W-:Y:S01]  /*4cc0*/  ISETP.GE.U32.AND P2, PT, R0, 0x8, PT ;  /* 0x000000080000780c */ /* 0x000fe20003f46070 */
[----:B------:R-:W-:Y:S01]  /*4cd0*/  IMAD.MOV.U32 R12, RZ, RZ, 0x1 ;  /* 0x00000001ff0c7424 */ /* 0x000fe200078e00ff */
[----:B------:R-:W-:Y:S02]  /*4ce0*/  CS2R R10, SRZ ;  /* 0x00000000000a7805 */ /* 0x000fe4000001ff00 */
[----:B------:R-:W-:Y:S01]  /*4cf0*/  CS2R R8, SRZ ;  /* 0x0000000000087805 */ /* 0x000fe2000001ff00 */
[----:B------:R-:W-:Y:S01]  /*4d00*/  UMOV UR6, 0x400 ;  /* 0x0000040000067882 */ /* 0x000fe20000000000 */
[----:B------:R-:W-:Y:S01]  /*4d10*/  UMOV UR5, URZ ;  /* 0x000000ff00057c82 */ /* 0x000fe20008000000 */
[----:B------:R-:W-:-:S12]  /*4d20*/  ULEA UR6, UR48, UR6, 0x18 ;  /* 0x0000000630067291 */ /* 0x000fd8000f8ec0ff */
.L_x_102:
[----:B------:R-:W-:Y:S02]  /*4d30*/  LEA R2, R8, UR6, 0x3 ;  /* 0x0000000608027c11 */ /* 0x000fe4000f8e18ff */
[----:B------:R-:W-:-:S03]  /*4d40*/  SHF.L.U32 R4, R9, 0x1f, RZ ;  /* 0x0000001f09047819 */ /* 0x000fc600000006ff */
[----:B------:R-:W-:Y:S01]  /*4d50*/  VIADD R5, R2, 0x3f0 ;  /* 0x000003f002057836 */ /* 0x000fe20000000000 */
[----:B------:R-:W1:Y:S02]  /*4d60*/  SYNCS.PHASECHK.TRANS64.TRYWAIT P0, [R2+URZ+0x3e0], R4 ;  /* 0x0003e004020075a7 */ /* 0x000e6400080011ff */
[----:B-1----:R-:W-:Y:S05]  /*4d70*/  @!P0 BRA `(.L_x_99) ;  /* 0x00000050009c8947 */ /* 0x002fea0003800000 */
.L_x_263:
[----:B------:R-:W-:Y:S01]  /*4d80*/  ULEA UR4, UR5, UR6, 0x3 ;  /* 0x0000000605047291 */ /* 0x000fe2000f8e18ff */
[----:B-1----:R-:W-:Y:S01]  /*4d90*/  PRMT R2, RZ, 0x654, R5 ;  /* 0x00000654ff027816 */ /* 0x002fe20000000005 */
[----:B------:R-:W-:Y:S01]  /*4da0*/  @!P2 IMAD.MOV.U32 R4, RZ, RZ, 0x10 ;  /* 0x00000010ff04a424 */ /* 0x000fe200078e00ff */
[----:B------:R-:W-:Y:S01]  /*4db0*/  SHF.L.U32 R5, R12, 0x1f, RZ ;  /* 0x0000001f0c057819 */ /* 0x000fe200000006ff */
[----:B------:R-:W-:Y:S01]  /*4dc0*/  UIADD3 UR7, UPT, UPT, UR4, 0x380, URZ ;  /* 0x0000038004077890 */ /* 0x000fe2000fffe0ff */
[----:B------:R1:W-:Y:S05]  /*4dd0*/  SYNCS.ARRIVE.TRANS64.RED.A1T0 RZ, [R2+URZ], RZ ;  /* 0x000000ff02ff79a7 */ /* 0x0003ea00081004ff */
[----:B------:R-:W-:Y:S01]  /*4de0*/  IMAD.U32 R6, RZ, RZ, UR7 ;  /* 0x00000007ff067e24 */ /* 0x000fe2000f8e00ff */
[----:B------:R-:W2:Y:S04]  /*4df0*/  SYNCS.PHASECHK.TRANS64.TRYWAIT P0, [UR4+0x390], R5 ;  /* 0x00039005ff0075a7 */ /* 0x000ea80008001104 */
[----:B------:R-:W-:Y:S01]  /*4e00*/  PRMT R6, R0, 0x654, R6 ;  /* 0x0000065400067816 */ /* 0x000fe20000000006 */
[----:B-12---:R-:W-:Y:S06]  /*4e10*/  @!P0 BRA `(.L_x_100) ;  /* 0x0000005000888947 */ /* 0x006fec0003800000 */
.L_x_265:
[----:B------:R-:W-:Y:S01]  /*4e20*/  ULEA UR8, UR5, UR6, 0x4 ;  /* 0x0000000605087291 */ /* 0x000fe2000f8e20ff */
[----:B------:R-:W-:Y:S01]  /*4e30*/  SEL R3, R6, R3, !P2 ;  /* 0x0000000306037207 */ /* 0x000fe20005000000 */
[----:B------:R-:W-:Y:S01]  /*4e40*/  UIADD3 UR9, UPT, UPT, UR4, 0x380, URZ ;  /* 0x0000038004097890 */ /* 0x000fe2000fffe0ff */
[----:B-1----:R-:W-:Y:S01]  /*4e50*/  LEA R2, R11, UR6, 0x3 ;  /* 0x000000060b027c11 */ /* 0x002fe2000f8e18ff */
[----:B------:R-:W-:Y:S01]  /*4e60*/  UIADD3 UR8, UPT, UPT, UR8, 0x410, URZ ;  /* 0x0000041008087890 */ /* 0x000fe2000fffe0ff */
[----:B------:R1:W-:Y:S01]  /*4e70*/  @!P2 SYNCS.ARRIVE.TRANS64.RED RZ, [R3+URZ], R4 ;  /* 0x0000000403ffa9a7 */ /* 0x0003e200080004ff */
[----:B------:R-:W-:Y:S01]  /*4e80*/  UIADD3 UR4, UPT, UPT, UR5, 0x1, URZ ;  /* 0x0000000105047890 */ /* 0x000fe2000fffe0ff */
[----:B------:R-:W-:-:S03]  /*4e90*/  VIADD R8, R8, 0x1 ;  /* 0x0000000108087836 */ /* 0x000fc60000000000 */
[----:B------:R-:W-:Y:S02]  /*4ea0*/  UISETP.NE.AND UP0, UPT, UR4, 0x2, UPT ;  /* 0x000000020400788c */ /* 0x000fe4000bf05270 */
[----:B------:R-:W-:Y:S01]  /*4eb0*/  ISETP.NE.AND P0, PT, R8, 0x2, PT ;  /* 0x000000020800780c */ /* 0x000fe20003f05270 */
[----:B------:R-:W-:Y:S06]  /*4ec0*/  UGETNEXTWORKID.BROADCAST [UR8], [UR9] ;  /* 0x00000000080073ca */ /* 0x000fec0008000100 */
[----:B------:R-:W-:Y:S02]  /*4ed0*/  USEL UR7, URZ, 0x1, UP0 ;  /* 0x00000001ff077887 */ /* 0x000fe40008000000 */
[----:B------:R-:W-:-:S04]  /*4ee0*/  USEL UR5, UR4, URZ, UP0 ;  /* 0x000000ff04057287 */ /* 0x000fc80008000000 */
[----:B------:R-:W-:Y:S02]  /*4ef0*/  LOP3.LUT R12, R12, UR7, RZ, 0x3c, !PT ;  /* 0x000000070c0c7c12 */ /* 0x000fe4000f8e3cff */
[----:B-1----:R-:W-:-:S04]  /*4f00*/  SHF.L.U32 R4, R10, 0x1f, RZ ;  /* 0x0000001f0a047819 */ /* 0x002fc800000006ff */
[----:B------:R-:W1:Y:S02]  /*4f10*/  SYNCS.PHASECHK.TRANS64.TRYWAIT P1, [R2+URZ+0x380], R4 ;  /* 0x00038004020075a7 */ /* 0x000e6400080211ff */
[----:B-1----:R-:W-:Y:S05]  /*4f20*/  @!P1 BRA `(.L_x_101) ;  /* 0x00000050005c9947 */ /* 0x002fea0003800000 */
.L_x_266:
[C---:B-1----:R-:W-:Y:S01]  /*4f30*/  LEA R4, R11.reuse, UR6, 0x4 ;  /* 0x000000060b047c11 */ /* 0x042fe2000f8e20ff */
[----:B------:R-:W-:Y:S01]  /*4f40*/  VIADD R2, R2, 0x390 ;  /* 0x0000039002027836 */ /* 0x000fe20000000000 */
[----:B------:R-:W-:Y:S01]  /*4f50*/  SEL R8, R8, RZ, P0 ;  /* 0x000000ff08087207 */ /* 0x000fe20000000000 */
[----:B------:R-:W-:-:S03]  /*4f60*/  VIADD R11, R11, 0x1 ;  /* 0x000000010b0b7836 */ /* 0x000fc60000000000 */
[----:B------:R-:W1:Y:S01]  /*4f70*/  LDS.128 R4, [R4+0x410] ;  /* 0x0004100004047984 */ /* 0x000e620000000c00 */
[----:B------:R-:W-:Y:S02]  /*4f80*/  PRMT R2, RZ, 0x654, R2 ;  /* 0x00000654ff027816 */ /* 0x000fe40000000002 */
[C---:B------:R-:W-:Y:S01]  /*4f90*/  ISETP.NE.AND P1, PT, R11.reuse, 0x2, PT ;  /* 0x000000020b00780c */ /* 0x040fe20003f25270 */
[----:B------:R-:W-:Y:S01]  /*4fa0*/  @!PT LDS RZ, [RZ] ;  /* 0x00000000fffff984 */ /* 0x000fe20000000800 */
[----:B------:R-:W-:Y:S01]  /*4fb0*/  @!PT LDS RZ, [RZ] ;  /* 0x00000000fffff984 */ /* 0x000fe20000000800 */
[----:B------:R-:W-:Y:S01]  /*4fc0*/  @!PT LDS RZ, [RZ] ;  /* 0x00000000fffff984 */ /* 0x000fe20000000800 */
[----:B------:R-:W-:Y:S01]  /*4fd0*/  @!PT LDS RZ, [RZ] ;  /* 0x00000000fffff984 */ /* 0x000fe20000000800 */
[----:B------:R2:W-:Y:S06]  /*4fe0*/  MEMBAR.ALL.CTA ;  /* 0x0000000000007992 */ /* 0x0005ec0000008000 */
[----:B--2---:R-:W2:Y:S01]  /*4ff0*/  FENCE.VIEW.ASYNC.S ;  /* 0x00000000000073c6 */ /* 0x004ea20000000000 */
[----:B------:R-:W-:Y:S01]  /*5000*/  SEL R11, R11, RZ, P1 ;  /* 0x000000ff0b0b7207 */ /* 0x000fe20000800000 */
[----:B--2---:R2:W-:Y:S01]  /*5010*/  SYNCS.ARRIVE.TRANS64.RED.A1T0 RZ, [R2+URZ], RZ ;  /* 0x000000ff02ff79a7 */ /* 0x0045e200081004ff */
[----:B-1----:R-:W-:-:S02]  /*5020*/  LOP3.LUT P3, RZ, R6, 0x1, RZ, 0xc0, !PT ;  /* 0x0000000106ff7812 */ /* 0x002fc4000786c0ff */
[----:B------:R-:W-:-:S04]  /*5030*/  SEL R4, RZ, 0x1, P1 ;  /* 0x00000001ff047807 */ /* 0x000fc80000800000 */
[----:B------:R-:W-:Y:S02]  /*5040*/  LOP3.LUT R10, R10, R4, RZ, 0x3c, !PT ;  /* 0x000000040a0a7212 */ /* 0x000fe400078e3cff */
[----:B--2---:R-:W-:-:S04]  /*5050*/  SEL R2, RZ, 0x1, P0 ;  /* 0x00000001ff027807 */ /* 0x004fc80000000000 */
[----:B------:R-:W-:Y:S01]  /*5060*/  LOP3.LUT R9, R9, R2, RZ, 0x3c, !PT ;  /* 0x0000000209097212 */ /* 0x000fe200078e3cff */
[----:B------:R-:W-:Y:S06]  /*5070*/  @P3 BRA `(.L_x_102) ;  /* 0xfffffffc002c3947 */ /* 0x000fec000383ffff */
[----:B------:R-:W-:Y:S01]  /*5080*/  ULEA UR4, UR5, UR6, 0x3 ;  /* 0x0000000605047291 */ /* 0x000fe2000f8e18ff */
[----:B------:R-:W-:-:S08]  /*5090*/  SHF.L.U32 R2, R12, 0x1f, RZ ;  /* 0x0000001f0c027819 */ /* 0x000fd000000006ff */
[----:B------:R-:W1:Y:S02]  /*50a0*/  SYNCS.PHASECHK.TRANS64 P0, [UR4+0x390], R2 ;  /* 0x00039002ff0075a7 */ /* 0x000e640008001004 */
[----:B-1----:R-:W-:Y:S05]  /*50b0*/  @P0 BRA `(.L_x_103) ;  /* 0x0000000000080947 */ /* 0x002fea0003800000 */
[----:B------:R-:W1:Y:S02]  /*50c0*/  SYNCS.PHASECHK.TRANS64.TRYWAIT P0, [UR4+0x390], R2 ;  /* 0x00039002ff0075a7 */ /* 0x000e640008001104 */
[----:B-1----:R-:W-:Y:S05]  /*50d0*/  @!P0 BRA `(.L_x_104) ;  /* 0x0000005000048947 */ /* 0x002fea0003800000 */
.L_x_103:
[----:B------:R-:W-:-:S04]  /*50e0*/  UIADD3 UR7, UPT, UPT, UR5, 0x1, URZ ;  /* 0x0000000105077890 */ /* 0x000fc8000fffe0ff */
[----:B------:R-:W-:-:S04]  /*50f0*/  UISETP.NE.AND UP0, UPT, UR7, 0x2, UPT ;  /* 0x000000020700788c */ /* 0x000fc8000bf05270 */
[----:B------:R-:W-:Y:S02]  /*5100*/  USEL UR8, URZ, 0x1, UP0 ;  /* 0x00000001ff087887 */ /* 0x000fe40008000000 */
[----:B------:R-:W-:-:S04]  /*5110*/  USEL UR7, UR7, URZ, UP0 ;  /* 0x000000ff07077287 */ /* 0x000fc80008000000 */
[----:B------:R-:W-:Y:S01]  /*5120*/  ULEA UR7, UR7, UR6, 0x3 ;  /* 0x0000000607077291 */ /* 0x000fe2000f8e18ff */
[----:B-1----:R-:W-:-:S04]  /*5130*/  LOP3.LUT R2, R12, UR8, RZ, 0x3c, !PT ;  /* 0x000000080c027c12 */ /* 0x002fc8000f8e3cff */
[----:B------:R-:W-:-:S04]  /*5140*/  SHF.L.U32 R0, R2, 0x1f, RZ ;  /* 0x0000001f02007819 */ /* 0x000fc800000006ff */
[----:B------:R-:W1:Y:S02]  /*5150*/  SYNCS.PHASECHK.TRANS64 P0, [UR7+0x390], R0 ;  /* 0x00039000ff0075a7 */ /* 0x000e640008001007 */
[----:B-1----:R-:W-:Y:S05]  /*5160*/  @P0 EXIT ;  /* 0x000000000000094d */ /* 0x002fea0003800000 */
[----:B------:R-:W-:Y:S02]  /*5170*/  SHF.L.U32 R2, R2, 0x1f, RZ ;  /* 0x0000001f02027819 */ /* 0x000fe400000006ff */
[----:B------:R-:W-:-:S07]  /*5180*/  MOV R0, UR7 ;  /* 0x0000000700007c02 */ /* 0x000fce0008000f00 */
.L_x_105:
[----:B-1----:R1:W2:Y:S02]  /*5190*/  SYNCS.PHASECHK.TRANS64.TRYWAIT P0, [R0+URZ+0x390], R2 ;  /* 0x00039002000075a7 */ /* 0x0022a400080011ff */
[----:B--2---:R-:W-:Y:S05]  /*51a0*/  @!P0 NANOSLEEP.SYNCS 0x989680 ;  /* 0x009896800000895d */ /* 0x004fea0003900000 */
[----:B------:R-:W2:Y:S02]  /*51b0*/  @!P0 SYNCS.PHASECHK.TRANS64 P0, [R0+URZ+0x390], R2 ;  /* 0x00039002000085a7 */ /* 0x000ea400080010ff */
[----:B--2---:R-:W-:Y:S05]  /*51c0*/  @P0 EXIT ;  /* 0x000000000000094d */ /* 0x004fea0003800000 */
[----:B------:R-:W-:Y:S05]  /*51d0*/  BRA `(.L_x_105) ;  /* 0xfffffffc00ec7947 */ /* 0x000fea000383ffff */
.L_x_98:
[----:B------:R-:W-:Y:S05]  /*51e0*/  BRA.U UP4, `(.L_x_106) ;  /* 0x0000000d04807547 */ /* 0x000fea000b800000 */
[----:B------:R-:W-:Y:S01]  /*51f0*/  UMOV UR4, 0x40 ;  /* 0x0000004000047882 */ /* 0x000fe20000000000 */
[----:B------:R-:W-:Y:S01]  /*5200*/  NOP ;  /* 0x0000000000007918 */ /* 0x000fe20000000000 */
[----:B------:R-:W-:Y:S01]  /*5210*/  ULEA UR5, UR48, UR4, 0x18 ;  /* 0x0000000430057291 */ /* 0x000fe2000f8ec0ff */
[----:B------:R-:W-:Y:S02]  /*5220*/  UMOV UR6, 0x400 ;  /* 0x0000040000067882 */ /* 0x000fe40000000000 */
[----:B------:R-:W-:-:S06]  /*5230*/  ULEA UR6, UR48, UR6, 0x18 ;  /* 0x0000000630067291 */ /* 0x000fcc000f8ec0ff */
[----:B------:R-:W1:Y:S02]  /*5240*/  LDS.U8 R0, [UR5+0x1c] ;  /* 0x00001c05ff007984 */ /* 0x000e640008000000 */
[----:B-1----:R-:W-:-:S13]  /*5250*/  ISETP.NE.AND P0, PT, R0, RZ, PT ;  /* 0x000000ff0000720c */ /* 0x002fda0003f05270 */
[----:B------:R-:W-:Y:S05]  /*5260*/  @P0 BRA `(.L_x_107) ;  /* 0x0000000000580947 */ /* 0x000fea0003800000 */
[----:B------:R-:W-:-:S13]  /*5270*/  ELECT P0, URZ, PT ;  /* 0x0000000000ff782f */ /* 0x000fda0003800000 */
[----:B------:R-:W-:Y:S05]  /*5280*/  @!P0 BRA `(.L_x_108) ;  /* 0x0000000000608947 */ /* 0x000fea0003800000 */
[----:B------:R-:W-:Y:S01]  /*5290*/  UMOV UR4, 0x10 ;  /* 0x0000001000047882 */ /* 0x000fe20000000000 */
[----:B------:R-:W-:Y:S01]  /*52a0*/  HFMA2 R0, -RZ, RZ, 0, 5.9604644775390625e-08 ;  /* 0x00000001ff007431 */ /* 0x000fe200000001ff */
[----:B------:R-:W-:-:S03]  /*52b0*/  MOV R3, 0xffff ;  /* 0x0000ffff00037802 */ /* 0x000fc60000000f00 */
[----:B------:R-:W-:Y:S04]  /*52c0*/  DEPBAR.LE SB1, 0x36 ;  /* 0x00009d800000791a */ /* 0x000fe80000000000 */
[----:B------:R-:W1:Y:S02]  /*52d0*/  UTCATOMSWS.FIND_AND_SET.ALIGN UP0, UR4, UR4 ;  /* 0x00000004000475e3 */ /* 0x000e640008000800 */
[----:B-1----:R-:W-:Y:S01]  /*52e0*/  MOV R4, UR4 ;  /* 0x0000000400047c02 */ /* 0x002fe20008000f00 */
[----:B------:R-:W-:Y:S06]  /*52f0*/  BRA.U UP0, `(.L_x_109) ;  /* 0x0000000100187547 */ /* 0x000fec000b800000 */
.L_x_110:
[----:B------:R-:W-:Y:S05]  /*5300*/  NANOSLEEP 0x64 ;  /* 0x000000640000795d */ /* 0x000fea0003800000 */
[----:B------:R-:W-:-:S05]  /*5310*/  UMOV UR4, 0x10 ;  /* 0x0000001000047882 */ /* 0x000fca0000000000 */
[----:B------:R-:W-:Y:S04]  /*5320*/  DEPBAR.LE SB1, 0x36 ;  /* 0x00009d800000791a */ /* 0x000fe80000000000 */
[----:B------:R-:W1:Y:S02]  /*5330*/  UTCATOMSWS.FIND_AND_SET.ALIGN UP0, UR4, UR4 ;  /* 0x00000004000475e3 */ /* 0x000e640008000800 */
[----:B-1----:R-:W-:Y:S01]  /*5340*/  MOV R4, UR4 ;  /* 0x0000000400047c02 */ /* 0x002fe20008000f00 */
[----:B------:R-:W-:Y:S05]  /*5350*/  BRA.U !UP0, `(.L_x_110) ;  /* 0xfffffffd08e87547 */ /* 0x000fea000b83ffff */
.L_x_109:
[-C--:B------:R-:W-:Y:S02]  /*5360*/  SHF.L.U32 R3, R3, R4.reuse, RZ ;  /* 0x0000000403037219 */ /* 0x080fe400000006ff */
[----:B------:R-:W-:Y:S01]  /*5370*/  SHF.L.U32 R0, R0, R4, RZ ;  /* 0x0000000400007219 */ /* 0x000fe200000006ff */
[----:B------:R-:W-:Y:S02]  /*5380*/  IMAD.SHL.U32 R4, R4, 0x20, RZ ;  /* 0x0000002004047824 */ /* 0x000fe400078e00ff */
[----:B------:R1:W-:Y:S04]  /*5390*/  ATOMS.OR RZ, [UR5+0x14], R3 ;  /* 0x00001403ffff798c */ /* 0x0003e8000b000005 */
[----:B------:R1:W-:Y:S04]  /*53a0*/  ATOMS.OR RZ, [UR5+0x18], R0 ;  /* 0x00001800ffff798c */ /* 0x0003e8000b000005 */
[----:B------:R1:W-:Y:S01]  /*53b0*/  STS [UR6+0x430], R4 ;  /* 0x00043004ff007988 */ /* 0x0003e20008000806 */
[----:B------:R-:W-:Y:S05]  /*53c0*/  BRA `(.L_x_108) ;  /* 0x0000000000107947 */ /* 0x000fea0003800000 */
.L_x_107:
[----:B------:R-:W-:Y:S02]  /*53d0*/  MOV R0, 0xffffffff ;  /* 0xffffffff00007802 */ /* 0x000fe40000000f00 */
[----:B------:R-:W-:-:S03]  /*53e0*/  MOV R4, 0x5410 ;  /* 0x0000541000047802 */ /* 0x000fc60000000f00 */
[----:B------:R1:W-:Y:S04]  /*53f0*/  STS [UR6+0x430], R0 ;  /* 0x00043000ff007988 */ /* 0x0003e80008000806 */
[----:B-1---5:R-:W-:Y:S05]  /*5400*/  CALL.REL.NOINC `($__internal_1_$__cuda_sm10x_tcgen05_guardrail_trap_phase_invalid_during_alloc) ;  /* 0x0000005000847944 */ /* 0x022fea0003c00000 */
.L_x_108:
[----:B------:R-:W-:Y:S05]  /*5410*/  WARPSYNC.ALL ;  /* 0x0000000000007948 */ /* 0x000fea0003800000 */
[----:B------:R-:W2:Y:S01]  /*5420*/  S2UR UR4, SR_CgaCtaId ;  /* 0x00000000000479c3 */ /* 0x000ea20000008800 */
[----:B------:R-:W-:Y:S01]  /*5430*/  UMOV UR13, 0x400 ;  /* 0x00000400000d7882 */ /* 0x000fe20000000000 */
[----:B------:R-:W-:-:S06]  /*5440*/  NOP ;  /* 0x0000000000007918 */ /* 0x000fcc0000000000 */
[----:B------:R-:W-:Y:S06]  /*5450*/  BAR.ARV 0x6, 0xa0 ;  /* 0x0182800000007b1d */ /* 0x000fec0000002000 */
[----:B------:R-:W3:Y:S01]  /*5460*/  LDCU UR5, c[0x0][0x38c] ;  /* 0x00007180ff0577ac */ /* 0x000ee20008000800 */
[----:B------:R-:W-:Y:S01]  /*5470*/  LOP3.LUT R2, R2, 0xffff, RZ, 0xc0, !PT ;  /* 0x0000ffff02027812 */ /* 0x000fe200078ec0ff */
[----:B------:R-:W-:Y:S01]  /*5480*/  IMAD.MOV.U32 R11, RZ, RZ, 0x1 ;  /* 0x00000001ff0b7424 */ /* 0x000fe200078e00ff */
[----:B------:R-:W-:Y:S01]  /*5490*/  CS2R R8, SRZ ;  /* 0x0000000000087805 */ /* 0x000fe2000001ff00 */
[----:B------:R-:W4:Y:S01]  /*54a0*/  LDCU UR8, c[0x0][0x38c] ;  /* 0x00007180ff0877ac */ /* 0x000f220008000800 */
[----:B------:R-:W-:Y:S01]  /*54b0*/  R2UR UR15, R2 ;  /* 0x00000000020f72ca */ /* 0x000fe200000e0000 */
[----:B------:R-:W-:Y:S01]  /*54c0*/  IMAD.MOV.U32 R10, RZ, RZ, RZ ;  /* 0x000000ffff0a7224 */ /* 0x000fe200078e00ff */
[----:B------:R-:W-:Y:S01]  /*54d0*/  UMOV UR18, URZ ;  /* 0x000000ff00127c82 */ /* 0x000fe20008000000 */
[----:B------:R-:W-:Y:S01]  /*54e0*/  UMOV UR10, URZ ;  /* 0x000000ff000a7c82 */ /* 0x000fe20008000000 */
[----:B--2---:R-:W-:Y:S01]  /*54f0*/  ULEA UR13, UR4, UR13, 0x18 ;  /* 0x0000000d040d7291 */ /* 0x004fe2000f8ec0ff */
[----:B------:R-:W-:Y:S01]  /*5500*/  UMOV UR20, 0x0 ;  /* 0x0000000000147882 */ /* 0x000fe20000000000 */
[----:B------:R-:W-:-:S02]  /*5510*/  UMOV UR21, 0x41004a0 ;  /* 0x041004a000157882 */ /* 0x000fc40000000000 */
[----:B------:R-:W-:Y:S02]  /*5520*/  UIADD3 UR6, UPT, UPT, UR13, 0x2800, URZ ;  /* 0x000028000d067890 */ /* 0x000fe4000fffe0ff */
[----:B------:R-:W-:Y:S02]  /*5530*/  UIADD3 UR7, UPT, UPT, UR13, 0x1d800, URZ ;  /* 0x0001d8000d077890 */ /* 0x000fe4000fffe0ff */
[----:B---3--:R-:W-:Y:S01]  /*5540*/  UIADD3 UR5, UPT, UPT, UR5, 0x1f, URZ ;  /* 0x0000001f05057890 */ /* 0x008fe2000fffe0ff */
[----:B-1----:R-:W1:Y:S01]  /*5550*/  LDS R0, [UR13+0x430] ;  /* 0x0004300dff007984 */ /* 0x002e620008000800 */
[----:B------:R-:W-:Y:S02]  /*5560*/  USHF.R.U32.HI UR6, URZ, 0x4, UR6 ;  /* 0x00000004ff067899 */ /* 0x000fe40008011606 */
[----:B------:R-:W-:Y:S02]  /*5570*/  USHF.R.S32.HI UR4, URZ, 0x1f, UR5 ;  /* 0x0000001fff047899 */ /* 0x000fe40008011405 */
[----:B------:R-:W-:-:S02]  /*5580*/  ULOP3.LUT UR6, UR6, 0x3fff, URZ, 0xc0, !UPT ;  /* 0x00003fff06067892 */ /* 0x000fc4000f8ec0ff */
[----:B------:R-:W-:Y:S02]  /*5590*/  ULEA.HI UR4, UR4, UR5, URZ, 0x5 ;  /* 0x0000000504047291 */ /* 0x000fe4000f8f28ff */
[----:B------:R-:W-:Y:S02]  /*55a0*/  USHF.R.U32.HI UR5, URZ, 0x4, UR7 ;  /* 0x00000004ff057899 */ /* 0x000fe40008011607 */
[----:B------:R-:W-:Y:S02]  /*55b0*/  USHF.R.S32.HI UR22, URZ, 0x5, UR4 ;  /* 0x00000005ff167899 */ /* 0x000fe40008011404 */
[----:B------:R-:W-:Y:S02]  /*55c0*/  ULOP3.LUT UR5, UR5, 0x3fff, URZ, 0xc0, !UPT ;  /* 0x00003fff05057892 */ /* 0x000fe4000f8ec0ff */
[----:B------:R-:W-:Y:S02]  /*55d0*/  UISETP.LT.AND UP0, UPT, UR22, 0x1, UPT ;  /* 0x000000011600788c */ /* 0x000fe4000bf01270 */
[----:B------:R-:W-:-:S02]  /*55e0*/  ULOP3.LUT UR16, UR6, 0x10000, URZ, 0xfc, !UPT ;  /* 0x0001000006107892 */ /* 0x000fc4000f8efcff */
[----:B------:R-:W-:Y:S02]  /*55f0*/  USEL UR23, UR22, 0x1, !UP0 ;  /* 0x0000000116177887 */ /* 0x000fe4000c000000 */
[----:B------:R-:W-:Y:S02]  /*5600*/  ULOP3.LUT UR17, UR5, 0x10000, URZ, 0xfc, !UPT ;  /* 0x0001000005117892 */ /* 0x000fe4000f8efcff */
[----:B------:R-:W-:Y:S02]  /*5610*/  UIADD3 UR23, UPT, UPT, -UR23, URZ, URZ ;  /* 0x000000ff17177290 */ /* 0x000fe4000fffe1ff */
[----:B----4-:R-:W-:Y:S01]  /*5620*/  UISETP.GE.AND UP4, UPT, UR8, 0x1, UPT ;  /* 0x000000010800788c */ /* 0x010fe2000bf86270 */
[----:B-1----:R-:W-:-:S15]  /*5630*/  R2UR UR24, R0 ;  /* 0x00000000001872ca */ /* 0x002fde00000e0000 */
.L_x_117:
[----:B------:R-:W-:Y:S02]  /*5640*/  LEA R0, R10, UR13, 0x3 ;  /* 0x0000000d0a007c11 */ /* 0x000fe4000f8e18ff */
[----:B------:R-:W-:Y:S02]  /*5650*/  SHF.L.U32 R2, R9, 0x1f, RZ ;  /* 0x0000001f09027819 */ /* 0x000fe400000006ff */
[----:B------:R-:W-:Y:S01]  /*5660*/  PLOP3.LUT P0, PT, PT, PT, UP4, 0x80, 0x8 ;  /* 0x000000000008781c */ /* 0x000fe20003f0f048 */
[----:B------:R-:W-:Y:S01]  /*5670*/  VIADD R3, R0, 0x390 ;  /* 0x0000039000037836 */ /* 0x000fe20000000000 */
[----:B-1----:R-:W1:Y:S02]  /*5680*/  SYNCS.PHASECHK.TRANS64.TRYWAIT P1, [R0+URZ+0x380], R2 ;  /* 0x00038002000075a7 */ /* 0x002e6400080211ff */
[----:B-1-3--:R-:W-:Y:S09]  /*5690*/  @!P1 BRA `(.L_x_111) ;  /* 0x0000004800ac9947 */ /* 0x00aff20003800000 */
.L_x_268:
[----:B------:R-:W-:Y:S01]  /*56a0*/  LEA R4, R10, UR13, 0x4 ;  /* 0x0000000d0a047c11 */ /* 0x000fe2000f8e20ff */
[----:B------:R-:W-:Y:S01]  /*56b0*/  @UP4 ULEA UR4, UR10, UR13, 0x3 ;  /* 0x0000000d0a044291 */ /* 0x000fe2000f8e18ff */
[----:B------:R-:W-:Y:S01]  /*56c0*/  PLOP3.LUT P2, PT, PT, PT, PT, 0x80, 0x8 ;  /* 0x000000000008781c */ /* 0x000fe20003f4f070 */
[----:B------:R-:W-:Y:S01]  /*56d0*/  ULEA UR19, UR18, UR13, 0x3 ;  /* 0x0000000d12137291 */ /* 0x000fe2000f8e18ff */
[----:B------:R-:W-:Y:S02]  /*56e0*/  PRMT R3, RZ, 0x654, R3 ;  /* 0x00000654ff037816 */ /* 0x000fe40000000003 */
[----:B------:R-:W2:Y:S01]  /*56f0*/  LDS.128 R4, [R4+0x410] ;  /* 0x0004100004047984 */ /* 0x000ea20000000c00 */
[----:B-1----:R-:W-:Y:S02]  /*5700*/  @P0 SHF.L.U32 R2, R8, 0x1f, RZ ;  /* 0x0000001f08020819 */ /* 0x002fe400000006ff */
[----:B------:R-:W-:Y:S01]  /*5710*/  SHF.L.U32 R0, R11, 0x1f, RZ ;  /* 0x0000001f0b007819 */ /* 0x000fe200000006ff */
[----:B------:R-:W-:Y:S01]  /*5720*/  @!PT LDS RZ, [RZ] ;  /* 0x00000000fffff984 */ /* 0x000fe20000000800 */
[----:B------:R-:W-:Y:S01]  /*5730*/  @!PT LDS RZ, [RZ] ;  /* 0x00000000fffff984 */ /* 0x000fe20000000800 */
[----:B------:R-:W-:Y:S01]  /*5740*/  @!PT LDS RZ, [RZ] ;  /* 0x00000000fffff984 */ /* 0x000fe20000000800 */
[----:B------:R-:W-:Y:S01]  /*5750*/  @!PT LDS RZ, [RZ] ;  /* 0x00000000fffff984 */ /* 0x000fe20000000800 */
[----:B------:R1:W-:Y:S06]  /*5760*/  MEMBAR.ALL.CTA ;  /* 0x0000000000007992 */ /* 0x0003ec0000008000 */
[----:B-1----:R-:W1:Y:S02]  /*5770*/  FENCE.VIEW.ASYNC.S ;  /* 0x00000000000073c6 */ /* 0x002e640000000000 */
[----:B-1----:R1:W-:Y:S01]  /*5780*/  SYNCS.ARRIVE.TRANS64.RED.A1T0 RZ, [R3+URZ], RZ ;  /* 0x000000ff03ff79a7 */ /* 0x0023e200081004ff */
[----:B------:R1:W3:Y:S01]  /*5790*/  @P0 SYNCS.PHASECHK.TRANS64.TRYWAIT P2, [UR4], R2 ;  /* 0x00000002ff0005a7 */ /* 0x0002e20008041104 */
[----:B--2---:R-:W-:Y:S01]  /*57a0*/  LOP3.LUT P1, RZ, R6, 0x1, RZ, 0xc0, !PT ;  /* 0x0000000106ff7812 */ /* 0x004fe2000782c0ff */
[----:B------:R-:W2:Y:S02]  /*57b0*/  SYNCS.PHASECHK.TRANS64.TRYWAIT P0, [UR19+0x3c0], R0 ;  /* 0x0003c000ff0075a7 */ /* 0x000ea40008001113 */
[----:B-123--:R-:W-:Y:S10]  /*57c0*/  @!P0 BRA `(.L_x_112) ;  /* 0x0000004800748947 */ /* 0x00eff40003800000 */
.L_x_270:
[----:B------:R-:W-:Y:S01]  /*57d0*/  IADD3 R10, PT, PT, R10, 0x1, RZ ;  /* 0x000000010a0a7810 */ /* 0x000fe20007ffe0ff */
[----:B------:R-:W-:Y:S06]  /*57e0*/  BRA.U !UP4, `(.L_x_113) ;  /* 0x000000010ca07547 */ /* 0x000fec000b800000 */
[----:B------:R-:W-:Y:S02]  /*57f0*/  ULEA.HI UR4, UR18, UR18, URZ, 0x1 ;  /* 0x0000001212047291 */ /* 0x000fe4000f8f08ff */
[----:B------:R-:W-:Y:S02]  /*5800*/  UPLOP3.LUT UP2, UPT, UPT, UPT, UPT, 0x40, 0x4 ;  /* 0x000000000004789c */ /* 0x000fe40003f4e870 */
[----:B------:R-:W-:Y:S02]  /*5810*/  USHF.L.U32 UR5, UR4, 0x5, URZ ;  /* 0x0000000504057899 */ /* 0x000fe400080006ff */
[----:B------:R-:W-:Y:S02]  /*5820*/  ULOP3.LUT UR14, UR4, 0xffe, URZ, 0xc0, !UPT ;  /* 0x00000ffe040e7892 */ /* 0x000fe4000f8ec0ff */
[----:B------:R-:W-:Y:S02]  /*5830*/  ULOP3.LUT UR4, UR5, 0xffffffc0, URZ, 0xc0, !UPT ;  /* 0xffffffc005047892 */ /* 0x000fe4000f8ec0ff */
[----:B------:R-:W-:-:S02]  /*5840*/  UIADD3 UR14, UPT, UPT, -UR14, UR18, URZ ;  /* 0x000000120e0e7290 */ /* 0x000fc4000fffe1ff */
[----:B------:R-:W-:Y:S01]  /*5850*/  UIADD3 UR4, UPT, UPT, UR24, UR4, URZ ;  /* 0x0000000418047290 */ /* 0x000fe2000fffe0ff */
[----:B------:R-:W-:Y:S01]  /*5860*/  UMOV UR12, UR23 ;  /* 0x00000017000c7c82 */ /* 0x000fe20008000000 */
[----:B------:R-:W-:Y:S02]  /*5870*/  UMOV UR11, UR22 ;  /* 0x00000016000b7c82 */ /* 0x000fe40008000000 */
[----:B------:R-:W-:Y:S01]  /*5880*/  ULEA UR14, UR14, UR4, 0x14 ;  /* 0x000000040e0e7291 */ /* 0x000fe2000f8ea0ff */
[----:B------:R-:W-:-:S11]  /*5890*/  UMOV UR5, UR10 ;  /* 0x0000000a00057c82 */ /* 0x000fd60008000000 */
.L_x_116:
[----:B------:R-:W-:Y:S02]  /*58a0*/  UIADD3 UR12, UPT, UPT, UR12, 0x1, URZ ;  /* 0x000000010c0c7890 */ /* 0x000fe4000fffe0ff */
[----:B--2---:R-:W-:Y:S02]  /*58b0*/  ULEA UR6, UR5, UR13, 0x3 ;  /* 0x0000000d05067291 */ /* 0x004fe4000f8e18ff */
[----:B------:R-:W-:Y:S01]  /*58c0*/  UISETP.NE.AND UP3, UPT, UR12, URZ, UPT ;  /* 0x000000ff0c00728c */ /* 0x000fe2000bf65270 */
[----:B---3--:R-:W-:Y:S10]  /*58d0*/  @P2 BRA `(.L_x_114) ;  /* 0x00000000000c2947 */ /* 0x008ff40003800000 */
[----:B-1----:R-:W-:Y:S04]  /*58e0*/  SHF.L.U32 R2, R8, 0x1f, RZ ;  /* 0x0000001f08027819 */ /* 0x002fe800000006ff */
[----:B------:R-:W1:Y:S02]  /*58f0*/  SYNCS.PHASECHK.TRANS64.TRYWAIT P0, [UR6], R2 ;  /* 0x00000002ff0075a7 */ /* 0x000e640008001106 */
[----:B-1----:R-:W-:Y:S05]  /*5900*/  @!P0 BRA `(.L_x_115) ;  /* 0x00000048003c8947 */ /* 0x002fea0003800000 */
.L_x_114:
[----:B------:R-:W-:Y:S01]  /*5910*/  UISETP.NE.AND UP0, UPT, UR11, 0x1, UPT ;  /* 0x000000010b00788c */ /* 0x000fe2000bf05270 */
[----:B------:R-:W-:Y:S01]  /*5920*/  PLOP3.LUT P2, PT, PT, PT, PT, 0x80, 0x8 ;  /* 0x000000000008781c */ /* 0x000fe20003f4f070 */
[----:B------:R-:W-:Y:S02]  /*5930*/  UIADD3 UR4, UPT, UPT, UR5, 0x1, URZ ;  /* 0x0000000105047890 */ /* 0x000fe4000fffe0ff */
[----:B------:R-:W-:Y:S02]  /*5940*/  ULEA UR8, UR5, UR17, 0x7 ;  /* 0x0000001105087291 */ /* 0x000fe4000f8e38ff */
[----:B------:R-:W-:Y:S01]  /*5950*/  UISETP.NE.AND UP1, UPT, UR4, 0x36, UPT ;  /* 0x000000360400788c */ /* 0x000fe2000bf25270 */
[----:B------:R-:W-:Y:S01]  /*5960*/  PLOP3.LUT P0, PT, PT, PT, UP0, 0x80, 0x8 ;  /* 0x000000000008781c */ /* 0x000fe20003f0f008 */
[----:B------:R-:W-:Y:S02]  /*5970*/  UIADD3 UR11, UPT, UPT, UR11, -0x1, URZ ;  /* 0xffffffff0b0b7890 */ /* 0x000fe4000fffe0ff */
[----:B------:R-:W-:Y:S02]  /*5980*/  USEL UR7, URZ, 0x1, UP1 ;  /* 0x00000001ff077887 */ /* 0x000fe40008800000 */
[----:B------:R-:W-:Y:S01]  /*5990*/  USEL UR10, UR4, URZ, UP1 ;  /* 0x000000ff040a7287 */ /* 0x000fe20008800000 */
[----:B------:R-:W-:Y:S03]  /*59a0*/  UMOV UR9, 0xc0004010 ;  /* 0xc000401000097882 */ /* 0x000fe60000000000 */
[----:B------:R-:W-:Y:S01]  /*59b0*/  @UP0 ULEA UR4, UR10, UR13, 0x3 ;  /* 0x0000000d0a040291 */ /* 0x000fe2000f8e18ff */
[----:B------:R-:W-:Y:S01]  /*59c0*/  LOP3.LUT R8, R8, UR7, RZ, 0x3c, !PT ;  /* 0x0000000708087c12 */ /* 0x000fe2000f8e3cff */
[----:B------:R-:W-:Y:S03]  /*59d0*/  UMOV UR7, 0xc0004010 ;  /* 0xc000401000077882 */ /* 0x000fe60000000000 */
[----:B-1----:R-:W-:Y:S04]  /*59e0*/  @P0 SHF.L.U32 R0, R8, 0x1f, RZ ;  /* 0x0000001f08000819 */ /* 0x002fe800000006ff */
[----:B------:R2:W3:Y:S01]  /*59f0*/  @P0 SYNCS.PHASECHK.TRANS64.TRYWAIT P2, [UR4], R0 ;  /* 0x00000000ff0005a7 */ /* 0x0004e20008041104 */
[----:B------:R-:W-:Y:S02]  /*5a00*/  UIADD3 UR4, UPT, UPT, UR6, 0x1b0, URZ ;  /* 0x000001b006047890 */ /* 0x000fe4000fffe0ff */
[----:B------:R-:W-:Y:S03]  /*5a10*/  ULEA UR6, UR5, UR16, 0x7 ;  /* 0x0000001005067291 */ /* 0x000fe6000f8e38ff */
[----:B------:R-:W-:Y:S06]  /*5a20*/  UMOV UR5, UR10 ;  /* 0x0000000a00057c82 */ /* 0x000fec0008000000 */
[----:B------:R2:W-:Y:S01]  /*5a30*/  UTCIMMA gdesc[UR6], gdesc[UR8], tmem[UR14], tmem[UR20], idesc[UR21], UP2 ;  /* 0x00ff1408060075ea */ /* 0x0005e2000900010e */
[----:B------:R-:W-:Y:S01]  /*5a40*/  UPLOP3.LUT UP2, UPT, UPT, UPT, UPT, 0x80, 0x8 ;  /* 0x000000000008789c */ /* 0x000fe20003f4f070 */
[----:B------:R2:W-:Y:S01]  /*5a50*/  UTCBAR.MULTICAST [UR4], URZ, UR15 ;  /* 0x000000ff040073e9 */ /* 0x0005e2000800080f */
[----:B------:R-:W-:Y:S09]  /*5a60*/  BRA.U UP3, `(.L_x_116) ;  /* 0xfffffffd038c7547 */ /* 0x000ff2000b83ffff */
.L_x_113:
[----:B--2---:R-:W-:Y:S01]  /*5a70*/  UIADD3 UR4, UPT, UPT, UR18, 0x1, URZ ;  /* 0x0000000112047890 */ /* 0x004fe2000fffe0ff */
[C---:B------:R-:W-:Y:S01]  /*5a80*/  ISETP.NE.AND P0, PT, R10.reuse, 0x2, PT ;  /* 0x000000020a00780c */ /* 0x040fe20003f05270 */
[----:B------:R-:W-:Y:S02]  /*5a90*/  UIADD3 UR5, UPT, UPT, UR19, 0x3a0, URZ ;  /* 0x000003a013057890 */ /* 0x000fe4000fffe0ff */
[----:B------:R-:W-:Y:S01]  /*5aa0*/  UISETP.NE.AND UP0, UPT, UR4, 0x4, UPT ;  /* 0x000000040400788c */ /* 0x000fe2000bf05270 */
[----:B-1----:R-:W-:Y:S02]  /*5ab0*/  SEL R0, RZ, 0x1, P0 ;  /* 0x00000001ff007807 */ /* 0x002fe40000000000 */
[----:B------:R-:W-:Y:S01]  /*5ac0*/  SEL R10, R10, RZ, P0 ;  /* 0x000000ff0a0a7207 */ /* 0x000fe20000000000 */
[----:B------:R-:W-:Y:S01]  /*5ad0*/  USEL UR6, URZ, 0x1, UP0 ;  /* 0x00000001ff067887 */ /* 0x000fe20008000000 */
[----:B------:R-:W-:Y:S01]  /*5ae0*/  LOP3.LUT R9, R9, R0, RZ, 0x3c, !PT ;  /* 0x0000000009097212 */ /* 0x000fe200078e3cff */
[----:B------:R-:W-:Y:S01]  /*5af0*/  USEL UR18, UR4, URZ, UP0 ;  /* 0x000000ff04127287 */ /* 0x000fe20008000000 */
[----:B------:R1:W-:Y:S03]  /*5b00*/  UTCBAR [UR5], URZ ;  /* 0x000000ff050073e9 */ /* 0x0003e600080000ff */
[----:B------:R-:W-:Y:S01]  /*5b10*/  LOP3.LUT R11, R11, UR6, RZ, 0x3c, !PT ;  /* 0x000000060b0b7c12 */ /* 0x000fe2000f8e3cff */
[----:B------:R-:W-:Y:S07]  /*5b20*/  @P1 BRA `(.L_x_117) ;  /* 0xfffffff800c41947 */ /* 0x000fee000383ffff */
[----:B------:R-:W2:Y:S01]  /*5b30*/  S2UR UR8, SR_CgaCtaId ;  /* 0x00000000000879c3 */ /* 0x000ea20000008800 */
[----:B------:R-:W-:Y:S01]  /*5b40*/  ELECT P0, URZ, PT ;  /* 0x0000000000ff782f */ /* 0x000fe20003800000 */
[----:B------:R-:W-:Y:S01]  /*5b50*/  IMAD.MOV.U32 R0, RZ, RZ, 0x1 ;  /* 0x00000001ff007424 */ /* 0x000fe200078e00ff */
[----:B------:R-:W-:Y:S01]  /*5b60*/  UIADD3 UR13, UPT, UPT, UR13, 0x3c0, URZ ;  /* 0x000003c00d0d7890 */ /* 0x000fe2000fffe0ff */
[----:B------:R-:W-:Y:S01]  /*5b70*/  SHF.L.U32 R2, R11, 0x1f, RZ ;  /* 0x0000001f0b027819 */ /* 0x000fe200000006ff */
[----:B------:R-:W-:-:S03]  /*5b80*/  UMOV UR4, 0x40 ;  /* 0x0000004000047882 */ /* 0x000fc60000000000 */
[----:B------:R-:W-:Y:S01]  /*5b90*/  UVIRTCOUNT.DEALLOC.SMPOOL 0x80 ;  /* 0x000000800000784c */ /* 0x000fe20000000000 */
[----:B--2---:R-:W-:Y:S02]  /*5ba0*/  ULEA UR8, UR8, UR4, 0x18 ;  /* 0x0000000408087291 */ /* 0x004fe4000f8ec0ff */
[----:B------:R-:W-:-:S07]  /*5bb0*/  ULEA UR4, UR18, UR13, 0x3 ;  /* 0x0000000d12047291 */ /* 0x000fce000f8e18ff */
[----:B------:R2:W-:Y:S02]  /*5bc0*/  @P0 STS.U8 [UR8+0x1c], R0 ;  /* 0x00001c00ff000988 */ /* 0x0005e40008000008 */
[----:B------:R-:W4:Y:S02]  /*5bd0*/  SYNCS.PHASECHK.TRANS64.TRYWAIT P0, [UR4], R2 ;  /* 0x00000002ff0075a7 */ /* 0x000f240008001104 */
[----:B--2-4-:R-:W-:Y:S05]  /*5be0*/  @!P0 BRA `(.L_x_118) ;  /* 0x00000044009c8947 */ /* 0x014fea0003800000 */
.L_x_273:
[----:B------:R-:W-:-:S04]  /*5bf0*/  UIADD3 UR4, UPT, UPT, UR18, 0x1, URZ ;  /* 0x0000000112047890 */ /* 0x000fc8000fffe0ff */
[----:B------:R-:W-:-:S04]  /*5c00*/  UISETP.NE.AND UP0, UPT, UR4, 0x4, UPT ;  /* 0x000000040400788c */ /* 0x000fc8000bf05270 */
[----:B------:R-:W-:Y:S02]  /*5c10*/  USEL UR6, URZ, 0x1, UP0 ;  /* 0x00000001ff067887 */ /* 0x000fe40008000000 */
[----:B------:R-:W-:-:S04]  /*5c20*/  USEL UR4, UR4, URZ, UP0 ;  /* 0x000000ff04047287 */ /* 0x000fc80008000000 */
[----:B-1----:R-:W-:Y:S01]  /*5c30*/  ULEA UR5, UR4, UR13, 0x3 ;  /* 0x0000000d04057291 */ /* 0x002fe2000f8e18ff */
[----:B--2---:R-:W-:-:S04]  /*5c40*/  LOP3.LUT R2, R11, UR6, RZ, 0x3c, !PT ;  /* 0x000000060b027c12 */ /* 0x004fc8000f8e3cff */
[----:B------:R-:W-:-:S04]  /*5c50*/  SHF.L.U32 R3, R2, 0x1f, RZ ;  /* 0x0000001f02037819 */ /* 0x000fc800000006ff */
[----:B------:R-:W1:Y:S02]  /*5c60*/  SYNCS.PHASECHK.TRANS64.TRYWAIT P0, [UR5], R3 ;  /* 0x00000003ff0075a7 */ /* 0x000e640008001105 */
[----:B-1----:R-:W-:Y:S05]  /*5c70*/  @!P0 BRA `(.L_x_119) ;  /* 0x0000004400908947 */ /* 0x002fea0003800000 */
.L_x_275:
        /* <DEDUP_REMOVED lines=9> */
.L_x_277:
[----:B------:R-:W-:-:S04]  /*5d10*/  UIADD3 UR4, UPT, UPT, UR4, 0x1, URZ ;  /* 0x0000000104047890 */ /* 0x000fc8000fffe0ff */
[----:B------:R-:W-:-:S04]  /*5d20*/  UISETP.NE.AND UP0, UPT, UR4, 0x4, UPT ;  /* 0x000000040400788c */ /* 0x000fc8000bf05270 */
[----:B------:R-:W-:Y:S02]  /*5d30*/  USEL UR5, URZ, 0x1, UP0 ;  /* 0x00000001ff057887 */ /* 0x000fe40008000000 */
[----:B------:R-:W-:-:S04]  /*5d40*/  USEL UR4, UR4, URZ, UP0 ;  /* 0x000000ff04047287 */ /* 0x000fc80008000000 */
[----:B------:R-:W-:Y:S01]  /*5d50*/  ULEA UR4, UR4, UR13, 0x3 ;  /* 0x0000000d04047291 */ /* 0x000fe2000f8e18ff */
[----:B------:R-:W-:-:S04]  /*5d60*/  LOP3.LUT R2, R2, UR5, RZ, 0x3c, !PT ;  /* 0x0000000502027c12 */ /* 0x000fc8000f8e3cff */
[----:B------:R-:W-:-:S04]  /*5d70*/  SHF.L.U32 R2, R2, 0x1f, RZ ;  /* 0x0000001f02027819 */ /* 0x000fc800000006ff */
[----:B------:R-:W2:Y:S02]  /*5d80*/  SYNCS.PHASECHK.TRANS64.TRYWAIT P0, [UR4], R2 ;  /* 0x00000002ff0075a7 */ /* 0x000ea40008001104 */
[----:B--2---:R-:W-:Y:S05]  /*5d90*/  @!P0 BRA `(.L_x_121) ;  /* 0x0000004400788947 */ /* 0x004fea0003800000 */
.L_x_279:
[----:B------:R-:W-:Y:S01]  /*5da0*/  NOP ;  /* 0x0000000000007918 */ /* 0x000fe20000000000 */
[----:B-1----:R-:W1:Y:S01]  /*5db0*/  LDS R0, [UR8+0x14] ;  /* 0x00001408ff007984 */ /* 0x002e620008000800 */
[----:B------:R-:W-:Y:S01]  /*5dc0*/  ULOP3.LUT UR4, UR24, 0xffff, URZ, 0xc0, !UPT ;  /* 0x0000ffff18047892 */ /* 0x000fe2000f8ec0ff */
[----:B------:R-:W-:Y:S01]  /*5dd0*/  UMOV UR5, 0xffff ;  /* 0x0000ffff00057882 */ /* 0x000fe20000000000 */
[----:B------:R-:W-:Y:S02]  /*5de0*/  UMOV UR6, 0x1 ;  /* 0x0000000100067882 */ /* 0x000fe40000000000 */
[----:B------:R-:W-:-:S04]  /*5df0*/  USHF.R.U32.HI UR4, URZ, 0x5, UR4 ;  /* 0x00000005ff047899 */ /* 0x000fc80008011604 */
[----:B------:R-:W-:Y:S02]  /*5e00*/  USHF.L.U32 UR5, UR5, UR4, URZ ;  /* 0x0000000405057299 */ /* 0x000fe400080006ff */
[----:B------:R-:W-:-:S04]  /*5e10*/  USHF.L.U32 UR4, UR6, UR4, URZ ;  /* 0x0000000406047299 */ /* 0x000fc800080006ff */
[----:B-1----:R-:W-:-:S04]  /*5e20*/  LOP3.LUT R0, R0, UR5, RZ, 0xc0, !PT ;  /* 0x0000000500007c12 */ /* 0x002fc8000f8ec0ff */
[----:B------:R-:W-:-:S13]  /*5e30*/  ISETP.NE.AND P0, PT, R0, UR5, PT ;  /* 0x0000000500007c0c */ /* 0x000fda000bf05270 */
[----:B------:R-:W-:Y:S05]  /*5e40*/  @P0 BRA `(.L_x_122) ;  /* 0x0000000000580947 */ /* 0x000fea0003800000 */
[----:B------:R-:W1:Y:S02]  /*5e50*/  LDS R0, [UR8+0x18] ;  /* 0x00001808ff007984 */ /* 0x000e640008000800 */
[----:B-1----:R-:W-:-:S04]  /*5e60*/  LOP3.LUT R0, R0, UR4, RZ, 0xc0, !PT ;  /* 0x0000000400007c12 */ /* 0x002fc8000f8ec0ff */
[----:B------:R-:W-:-:S13]  /*5e70*/  ISETP.NE.AND P0, PT, R0, UR4, PT ;  /* 0x0000000400007c0c */ /* 0x000fda000bf05270 */
[----:B------:R-:W-:Y:S05]  /*5e80*/  @P0 BRA `(.L_x_123) ;  /* 0x00000000003c0947 */ /* 0x000fea0003800000 */
[----:B------:R-:W1:Y:S01]  /*5e90*/  S2R R2, SR_LANEID ;  /* 0x0000000000027919 */ /* 0x000e620000000000 */
[----:B------:R-:W-:-:S06]  /*5ea0*/  ULOP3.LUT UR5, URZ, UR5, URZ, 0x33, !UPT ;  /* 0x00000005ff057292 */ /* 0x000fcc000f8e33ff */
[----:B------:R-:W-:-:S04]  /*5eb0*/  IMAD.U32 R0, RZ, RZ, UR5 ;  /* 0x00000005ff007e24 */ /* 0x000fc8000f8e00ff */
[----:B------:R2:W4:Y:S02]  /*5ec0*/  REDUX UR7, R0 ;  /* 0x00000000000773c4 */ /* 0x0005240000000000 */
[----:B------:R1:W-:Y:S01]  /*5ed0*/  UTCATOMSWS.AND URZ, UR5 ;  /* 0x0000000500ff79e3 */ /* 0x0003e20008000000 */
[----:B--2---:R-:W-:Y:S01]  /*5ee0*/  LOP3.LUT R0, RZ, UR4, RZ, 0x33, !PT ;  /* 0x00000004ff007c12 */ /* 0x004fe2000f8e33ff */
[----:B------:R-:W-:Y:S02]  /*5ef0*/  VOTEU.ANY UR4, UPT, PT ;  /* 0x0000000000047886 */ /* 0x000fe400038e0100 */
[----:B------:R-:W-:Y:S02]  /*5f00*/  UFLO.U32 UR4, UR4 ;  /* 0x00000004000472bd */ /* 0x000fe400080e0000 */
[----:B------:R-:W2:Y:S04]  /*5f10*/  REDUX UR6, R0 ;  /* 0x00000000000673c4 */ /* 0x000ea80000000000 */
[----:B-1----:R-:W-:-:S02]  /*5f20*/  ISETP.EQ.U32.AND P0, PT, R2, UR4, PT ;  /* 0x0000000402007c0c */ /* 0x002fc4000bf02070 */
[----:B----4-:R-:W-:-:S11]  /*5f30*/  MOV R2, UR7 ;  /* 0x0000000700027c02 */ /* 0x010fd60008000f00 */
[----:B------:R1:W-:Y:S01]  /*5f40*/  @P0 ATOMS.AND RZ, [UR8+0x14], R2 ;  /* 0x00001402ffff098c */ /* 0x0003e2000a800008 */
[----:B--2---:R-:W-:-:S05]  /*5f50*/  IMAD.U32 R0, RZ, RZ, UR6 ;  /* 0x00000006ff007e24 */ /* 0x004fca000f8e00ff */
[----:B------:R1:W-:Y:S01]  /*5f60*/  @P0 ATOMS.AND RZ, [UR8+0x18], R0 ;  /* 0x00001800ffff098c */ /* 0x0003e2000a800008 */
[----:B------:R-:W-:Y:S05]  /*5f70*/  BRA `(.L_x_124) ;  /* 0x0000000000147947 */ /* 0x000fea0003800000 */
.L_x_123:
[----:B------:R-:W-:Y:S02]  /*5f80*/  MOV R2, 0x5fa0 ;  /* 0x00005fa000027802 */ /* 0x000fe40000000f00 */
[----:B---3-5:R-:W-:Y:S05]  /*5f90*/  CALL.REL.NOINC `($__internal_0_$__cuda_sm10x_tcgen05_guardrail_trap_col_being_dealloced_not_returned_by_alloc) ;  /* 0x0000004400947944 */ /* 0x028fea0003c00000 */
[----:B------:R-:W-:Y:S05]  /*5fa0*/  BRA `(.L_x_124) ;  /* 0x0000000000087947 */ /* 0x000fea0003800000 */
.L_x_122:
[----:B------:R-:W-:Y:S02]  /*5fb0*/  MOV R2, 0x5fd0 ;  /* 0x00005fd000027802 */ /* 0x000fe40000000f00 */
[----:B---3-5:R-:W-:Y:S05]  /*5fc0*/  CALL.REL.NOINC `($__internal_2_$__cuda_sm10x_tcgen05_guardrail_trap_unallocated_columns_being_dealloced) ;  /* 0x0000004400a07944 */ /* 0x028fea0003c00000 */
.L_x_124:
[----:B------:R-:W-:Y:S01]  /*5fd0*/  NOP ;  /* 0x0000000000007918 */ /* 0x000fe20000000000 */
[----:B------:R-:W-:Y:S05]  /*5fe0*/  EXIT ;  /* 0x000000000000794d */ /* 0x000fea0003800000 */
.L_x_106:
[----:B------:R-:W-:-:S09]  /*5ff0*/  UISETP.NE.OR UP0, UPT, UR22, 0x3, !UP3 ;  /* 0x000000031600788c */ /* 0x000fd2000df05670 */
[----:B------:R-:W-:Y:S05]  /*6000*/  BRA.U UP0, `(.L_x_125) ;  /* 0x0000000d00087547 */ /* 0x000fea000b800000 */
[----:B------:R-:W1:Y:S01]  /*6010*/  LDCU UR26, c[0x0][0x370] ;  /* 0x00006e00ff1a77ac */ /* 0x000e620008000800 */
[----:B------:R-:W2:Y:S01]  /*6020*/  LDC.64 R16, c[0x0][0x348] ;  /* 0x0000d200ff107b82 */ /* 0x000ea20000000a00 */
[----:B------:R-:W-:Y:S02]  /*6030*/  HFMA2 R13, -RZ, RZ, 0, 0 ;  /* 0x00000000ff0d7431 */ /* 0x000fe400000001ff */
[----:B------:R-:W-:Y:S01]  /*6040*/  IMAD.MOV.U32 R15, RZ, RZ, 0x1 ;  /* 0x00000001ff0f7424 */ /* 0x000fe200078e00ff */
[----:B------:R-:W1:Y:S01]  /*6050*/  LDCU.128 UR28, c[0x0][0xb10] ;  /* 0x00016200ff1c77ac */ /* 0x000e620008000c00 */
[----:B------:R-:W-:Y:S01]  /*6060*/  IMAD.MOV.U32 R14, RZ, RZ, RZ ;  /* 0x000000ffff0e7224 */ /* 0x000fe200078e00ff */
[----:B------:R-:W-:Y:S01]  /*6070*/  MOV R7, 0x1000 ;  /* 0x0000100000077802 */ /* 0x000fe20000000f00 */
[----:B------:R-:W3:Y:S01]  /*6080*/  LDCU UR25, c[0x0][0x374] ;  /* 0x00006e80ff1977ac */ /* 0x000ee20008000800 */
[----:B------:R-:W4:Y:S01]  /*6090*/  LDC.64 R2, c[0x0][0x888] ;  /* 0x00022200ff027b82 */ /* 0x000f220000000a00 */
[----:B------:R-:W3:Y:S01]  /*60a0*/  LDCU UR16, c[0x0][0xb0c] ;  /* 0x00016180ff1077ac */ /* 0x000ee20008000800 */
[----:B------:R-:W2:Y:S06]  /*60b0*/  LDCU UR35, c[0x0][0xb20] ;  /* 0x00016400ff2377ac */ /* 0x000eac0008000800 */
[----:B------:R-:W4:Y:S01]  /*60c0*/  LDC.64 R4, c[0x0][0x890] ;  /* 0x00022400ff047b82 */ /* 0x000f220000000a00 */
[----:B------:R-:W2:Y:S01]  /*60d0*/  LDCU UR4, c[0x0][0xb30] ;  /* 0x00016600ff0477ac */ /* 0x000ea20008000800 */
[----:B------:R-:W-:Y:S01]  /*60e0*/  UMOV UR17, 0x400 ;  /* 0x0000040000117882 */ /* 0x000fe20000000000 */
[----:B-1----:R-:W-:-:S02]  /*60f0*/  UIMAD.WIDE.U32 UR32, UR26, UR28, URZ ;  /* 0x0000001c1a2072a5 */ /* 0x002fc4000f8e00ff */
[----:B---3--:R-:W-:Y:S02]  /*6100*/  UIMAD.WIDE.U32 UR6, UR25, UR31, URZ ;  /* 0x0000001f190672a5 */ /* 0x008fe4000f8e00ff */
[----:B------:R-:W-:Y:S02]  /*6110*/  ULEA UR17, UR48, UR17, 0x18 ;  /* 0x0000001130117291 */ /* 0x000fe4000f8ec0ff */
[----:B------:R-:W-:Y:S02]  /*6120*/  UPLOP3.LUT UP3, UPT, UPT, UPT, UPT, 0x40, 0x4 ;  /* 0x000000000004789c */ /* 0x000fe40003f6e870 */
[----:B------:R-:W-:Y:S01]  /*6130*/  UIADD3 UR5, UPT, UPT, UR17, 0x360, URZ ;  /* 0x0000036011057890 */ /* 0x000fe2000fffe0ff */
[----:B------:R-:W-:Y:S01]  /*6140*/  UMOV UR32, UR33 ;  /* 0x0000002100207c82 */ /* 0x000fe20008000000 */
[----:B------:R-:W-:Y:S01]  /*6150*/  UMOV UR27, UR7 ;  /* 0x00000007001b7c82 */ /* 0x000fe20008000000 */
[----:B------:R-:W-:Y:S02]  /*6160*/  UISETP.GE.AND UP0, UPT, UR40, 0x1, UPT ;  /* 0x000000012800788c */ /* 0x000fe4000bf06270 */
[----:B------:R-:W-:Y:S01]  /*6170*/  UISETP.NE.AND UP4, UPT, UR40, 0x1, UPT ;  /* 0x000000012800788c */ /* 0x000fe2000bf85270 */
[----:B------:R-:W1:Y:S01]  /*6180*/  LDCU.64 UR14, c[0x0][0xb28] ;  /* 0x00016500ff0e77ac */ /* 0x000e620008000a00 */
[----:B------:R-:W-:-:S02]  /*6190*/  UISETP.NE.AND UP6, UPT, UR16, 0x1, UPT ;  /* 0x000000011000788c */ /* 0x000fc4000bfc5270 */
[----:B------:R-:W-:Y:S02]  /*61a0*/  UISETP.NE.AND UP5, UPT, UR30, 0x1, UPT ;  /* 0x000000011e00788c */ /* 0x000fe4000bfa5270 */
[----:B------:R-:W-:Y:S02]  /*61b0*/  UPRMT UR48, UR48, 0x654, UR5 ;  /* 0x0000065430307896 */ /* 0x000fe40008000005 */
[----:B------:R-:W-:Y:S02]  /*61c0*/  USHF.R.U32.HI UR32, URZ, UR29, UR32 ;  /* 0x0000001dff207299 */ /* 0x000fe40008011620 */
[----:B--2---:R-:W-:Y:S02]  /*61d0*/  USHF.R.U32.HI UR27, URZ, UR35, UR27 ;  /* 0x00000023ff1b7299 */ /* 0x004fe4000801161b */
[----:B------:R-:W-:-:S11]  /*61e0*/  UISETP.NE.AND UP2, UPT, UR4, 0x1, UPT ;  /* 0x000000010400788c */ /* 0x000fd6000bf45270 */
.L_x_133:
[C---:B------:R-:W-:Y:S02]  /*61f0*/  LEA R12, R14.reuse, UR17, 0x3 ;  /* 0x000000110e0c7c11 */ /* 0x040fe4000f8e18ff */
[----:B------:R-:W-:Y:S02]  /*6200*/  SHF.L.U32 R0, R13, 0x1f, RZ ;  /* 0x0000001f0d007819 */ /* 0x000fe400000006ff */
[----:B------:R-:W-:Y:S02]  /*6210*/  LEA R8, R14, UR17, 0x4 ;  /* 0x000000110e087c11 */ /* 0x000fe4000f8e20ff */
[----:B--2---:R-:W2:Y:S02]  /*6220*/  SYNCS.PHASECHK.TRANS64.TRYWAIT P0, [R12+URZ+0x380], R0 ;  /* 0x000380000c0075a7 */ /* 0x004ea400080011ff */
[----:B--2---:R-:W-:Y:S05]  /*6230*/  @!P0 BRA `(.L_x_126) ;  /* 0x0000004000688947 */ /* 0x004fea0003800000 */
.L_x_280:
[----:B------:R-:W3:Y:S01]  /*6240*/  LDS.128 R8, [R8+0x410] ;  /* 0x0004100008087984 */ /* 0x000ee20000000c00 */
[----:B------:R-:W-:Y:S01]  /*6250*/  UISETP.GE.AND UP0, UPT, UR40, 0x1, UPT ;  /* 0x000000012800788c */ /* 0x000fe2000bf06270 */
[----:B------:R-:W-:Y:S01]  /*6260*/  @!PT LDS RZ, [RZ] ;  /* 0x00000000fffff984 */ /* 0x000fe20000000800 */
[----:B------:R-:W-:Y:S01]  /*6270*/  @!PT LDS RZ, [RZ] ;  /* 0x00000000fffff984 */ /* 0x000fe20000000800 */
[----:B------:R-:W-:Y:S01]  /*6280*/  @!PT LDS RZ, [RZ] ;  /* 0x00000000fffff984 */ /* 0x000fe20000000800 */
[----:B------:R-:W-:Y:S01]  /*6290*/  @!PT LDS RZ, [RZ] ;  /* 0x00000000fffff984 */ /* 0x000fe20000000800 */
[----:B------:R1:W-:Y:S06]  /*62a0*/  MEMBAR.ALL.CTA ;  /* 0x0000000000007992 */ /* 0x0003ec0000008000 */
[----:B-1----:R-:W1:Y:S01]  /*62b0*/  FENCE.VIEW.ASYNC.S ;  /* 0x00000000000073c6 */ /* 0x002e620000000000 */
[----:B---3--:R-:W-:Y:S11]  /*62c0*/  LOP3.LUT P0, RZ, R10, 0x1, RZ, 0xc0, !PT ;  /* 0x000000010aff7812 */ /* 0x008ff6000780c0ff */
[----:B------:R-:W-:Y:S02]  /*62d0*/  @!UPT UIADD3 URZ, UPT, UPT, URZ, URZ, URZ ;  /* 0x000000fffffff290 */ /* 0x000fe4000fffe0ff */
[----:B-1----:R-:W-:Y:S01]  /*62e0*/  VOTEU.ANY UP1, P0 ;  /* 0x0000000000ff7886 */ /* 0x002fe20000020100 */
[----:B------:R-:W-:Y:S11]  /*62f0*/  PLOP3.LUT P0, PT, PT, PT, UP1, 0x80, 0x8 ;  /* 0x000000000008781c */ /* 0x000ff60003f0f018 */
[----:B------:R-:W-:Y:S02]  /*6300*/  @!UPT UIADD3 URZ, UPT, UPT, URZ, URZ, URZ ;  /* 0x000000fffffff290 */ /* 0x000fe4000fffe0ff */
[----:B--2---:R-:W-:Y:S02]  /*6310*/  @P0 SHF.R.U32.HI R0, RZ, 0x10, R9 ;  /* 0x00000010ff000819 */ /* 0x004fe40000011609 */
[----:B------:R-:W-:Y:S02]  /*6320*/  @P0 MOV R6, R8 ;  /* 0x0000000800060202 */ /* 0x000fe40000000f00 */
[----:B------:R-:W-:Y:S01]  /*6330*/  @P0 R2UR UR4, R0 ;  /* 0x00000000000402ca */ /* 0x000fe200000e0000 */
[----:B------:R-:W-:Y:S01]  /*6340*/  VIADD R0, R12, 0x390 ;  /* 0x000003900c007836 */ /* 0x000fe20000000000 */
[----:B------:R-:W-:Y:S02]  /*6350*/  @P0 LOP3.LUT R8, R9, 0xffff, RZ, 0xc0, !PT ;  /* 0x0000ffff09080812 */ /* 0x000fe400078ec0ff */
[----:B------:R-:W-:Y:S02]  /*6360*/  @P0 R2UR UR6, R6 ;  /* 0x00000000060602ca */ /* 0x000fe400000e0000 */
[----:B------:R-:W-:Y:S02]  /*6370*/  PRMT R0, RZ, 0x654, R0 ;  /* 0x00000654ff007816 */ /* 0x000fe40000000000 */
[----:B------:R-:W-:Y:S02]  /*6380*/  @P0 R2UR UR5, R8 ;  /* 0x00000000080502ca */ /* 0x000fe400000e0000 */
[----:B------:R1:W-:Y:S03]  /*6390*/  SYNCS.ARRIVE.TRANS64.RED.A1T0 RZ, [R0+URZ], RZ ;  /* 0x000000ff00ff79a7 */ /* 0x0003e600081004ff */
[----:B------:R-:W-:Y:S04]  /*63a0*/  @UP1 UMOV UR24, UR4 ;  /* 0x0000000400181c82 */ /* 0x000fe80008000000 */
[----:B------:R-:W-:Y:S04]  /*63b0*/  @UP1 UMOV UR13, UR6 ;  /* 0x00000006000d1c82 */ /* 0x000fe80008000000 */
[----:B------:R-:W-:Y:S01]  /*63c0*/  @UP1 UMOV UR7, UR5 ;  /* 0x0000000500071c82 */ /* 0x000fe20008000000 */
[----:B------:R-:W-:Y:S05]  /*63d0*/  BRA.U !UP0, `(.L_x_127) ;  /* 0x0000000108a47547 */ /* 0x000fea000b800000 */
[----:B------:R-:W-:Y:S02]  /*63e0*/  UIMAD.WIDE.U32 UR10, UR7, UR31, URZ ;  /* 0x0000001f070a72a5 */ /* 0x000fe4000f8e00ff */
[----:B------:R-:W-:Y:S02]  /*63f0*/  UIMAD.WIDE.U32 UR18, UR13, UR28, URZ ;  /* 0x0000001c0d1272a5 */ /* 0x000fe4000f8e00ff */
[----:B------:R-:W-:Y:S02]  /*6400*/  USEL UR4, UR25, UR27, !UP5 ;  /* 0x0000001b19047287 */ /* 0x000fe4000e800000 */
[----:B------:R-:W-:Y:S02]  /*6410*/  USEL UR8, UR26, UR32, !UP6 ;  /* 0x000000201a087287 */ /* 0x000fe4000f000000 */
[----:B------:R-:W-:Y:S02]  /*6420*/  UIMAD.WIDE.U32 UR20, UR4, UR14, URZ ;  /* 0x0000000e041472a5 */ /* 0x000fe4000f8e00ff */
[----:B------:R-:W-:Y:S01]  /*6430*/  UIMAD.WIDE.U32 UR22, UR8, UR14, URZ ;  /* 0x0000000e081672a5 */ /* 0x000fe2000f8e00ff */
[----:B------:R-:W-:Y:S02]  /*6440*/  UMOV UR5, UR11 ;  /* 0x0000000b00057c82 */ /* 0x000fe40008000000 */
[----:B------:R-:W-:Y:S03]  /*6450*/  USHF.R.U32.HI UR6, URZ, UR35, UR5 ;  /* 0x00000023ff067299 */ /* 0x000fe60008011605 */
[----:B------:R-:W-:Y:S01]  /*6460*/  UMOV UR5, UR19 ;  /* 0x0000001300057c82 */ /* 0x000fe20008000000 */
[----:B------:R-:W-:Y:S02]  /*6470*/  USEL UR6, UR7, UR6, !UP5 ;  /* 0x0000000607067287 */ /* 0x000fe4000e800000 */
[----:B------:R-:W-:Y:S02]  /*6480*/  USHF.R.U32.HI UR9, URZ, UR29, UR5 ;  /* 0x0000001dff097299 */ /* 0x000fe40008011605 */
[----:B------:R-:W-:Y:S01]  /*6490*/  UIMAD.WIDE.U32 UR10, UR6, UR14, URZ ;  /* 0x0000000e060a72a5 */ /* 0x000fe2000f8e00ff */
[----:B------:R-:W-:Y:S02]  /*64a0*/  UMOV UR5, UR21 ;  /* 0x0000001500057c82 */ /* 0x000fe40008000000 */
[----:B------:R-:W-:Y:S03]  /*64b0*/  @UP4 USHF.R.U32.HI UR4, URZ, UR15, UR5 ;  /* 0x0000000fff044299 */ /* 0x000fe60008011605 */
[----:B------:R-:W-:Y:S01]  /*64c0*/  UMOV UR5, UR23 ;  /* 0x0000001700057c82 */ /* 0x000fe20008000000 */
[----:B------:R-:W-:Y:S02]  /*64d0*/  UIMAD UR4, UR40, UR4, URZ ;  /* 0x00000004280472a4 */ /* 0x000fe4000f8e02ff */
[----:B------:R-:W-:Y:S02]  /*64e0*/  @UP4 USHF.R.U32.HI UR8, URZ, UR15, UR5 ;  /* 0x0000000fff084299 */ /* 0x000fe40008011605 */
[----:B------:R-:W-:Y:S02]  /*64f0*/  USEL UR5, UR13, UR9, !UP6 ;  /* 0x000000090d057287 */ /* 0x000fe4000f000000 */
[----:B------:R-:W-:Y:S02]  /*6500*/  UIMAD UR9, UR40, UR8, URZ ;  /* 0x00000008280972a4 */ /* 0x000fe4000f8e02ff */
[----:B------:R-:W-:Y:S03]  /*6510*/  UISETP.GE.AND UP0, UPT, UR6, UR4, UPT ;  /* 0x000000040600728c */ /* 0x000fe6000bf06270 */
[----:B------:R-:W-:Y:S01]  /*6520*/  UMOV UR4, UR11 ;  /* 0x0000000b00047c82 */ /* 0x000fe20008000000 */
[----:B------:R-:W-:Y:S02]  /*6530*/  UISETP.GE.OR UP0, UPT, UR5, UR9, UP0 ;  /* 0x000000090500728c */ /* 0x000fe40008706670 */
[----:B------:R-:W-:Y:S02]  /*6540*/  USHF.R.U32.HI UR4, URZ, UR15, UR4 ;  /* 0x0000000fff047299 */ /* 0x000fe40008011604 */
[----:B------:R-:W-:Y:S02]  /*6550*/  UIMAD.WIDE.U32 UR10, UR5, UR14, URZ ;  /* 0x0000000e050a72a5 */ /* 0x000fe4000f8e00ff */
[----:B------:R-:W-:Y:S04]  /*6560*/  USEL UR12, UR6, UR4, !UP4 ;  /* 0x00000004060c7287 */ /* 0x000fe8000e000000 */
[----:B------:R-:W-:Y:S01]  /*6570*/  UIADD3 UR9, UPT, UPT, -UR12, URZ, URZ ;  /* 0x000000ff0c097290 */ /* 0x000fe2000fffe1ff */
[----:B------:R-:W-:Y:S02]  /*6580*/  @!UP0 UMOV UR4, UR11 ;  /* 0x0000000b00048c82 */ /* 0x000fe40008000000 */
[----:B------:R-:W-:Y:S02]  /*6590*/  @!UP0 USHF.R.U32.HI UR4, URZ, UR15, UR4 ;  /* 0x0000000fff048299 */ /* 0x000fe40008011604 */
[----:B------:R-:W-:Y:S02]  /*65a0*/  UIMAD UR9, UR40, UR9, UR6 ;  /* 0x00000009280972a4 */ /* 0x000fe4000f8e0206 */
[----:B------:R-:W-:Y:S04]  /*65b0*/  @!UP0 USEL UR4, UR5, UR4, !UP4 ;  /* 0x0000000405048287 */ /* 0x000fe8000e000000 */
[----:B------:R-:W-:Y:S02]  /*65c0*/  @!UP0 UIMAD UR9, UR8, UR9, UR4 ;  /* 0x00000009080982a4 */ /* 0x000fe4000f8e0204 */
[----:B------:R-:W-:Y:S02]  /*65d0*/  @!UP0 UIADD3 UR10, UPT, UPT, UR12, -UR4, URZ ;  /* 0x800000040c0a8290 */ /* 0x000fe4000fffe0ff */
[----:B------:R-:W-:Y:S02]  /*65e0*/  UIADD3 UR4, UPT, UPT, -UR5, URZ, URZ ;  /* 0x000000ff05047290 */ /* 0x000fe4000fffe1ff */
[----:B------:R-:W-:Y:S02]  /*65f0*/  UIADD3 UR8, UPT, UPT, -UR6, URZ, URZ ;  /* 0x000000ff06087290 */ /* 0x000fe4000fffe1ff */
[----:B------:R-:W-:Y:S02]  /*6600*/  @!UP0 UIMAD UR6, UR10, UR40, UR5 ;  /* 0x000000280a0682a4 */ /* 0x000fe4000f8e0205 */
[----:B------:R-:W-:Y:S02]  /*6610*/  UIMAD UR13, UR16, UR4, UR13 ;  /* 0x00000004100d72a4 */ /* 0x000fe4000f8e020d */
[----:B------:R-:W-:Y:S01]  /*6620*/  UIMAD UR7, UR30, UR8, UR7 ;  /* 0x000000081e0772a4 */ /* 0x000fe2000f8e0207 */
[----:B------:R-:W-:Y:S02]  /*6630*/  @!UP0 UMOV UR5, UR9 ;  /* 0x0000000900058c82 */ /* 0x000fe40008000000 */
[----:B------:R-:W-:Y:S02]  /*6640*/  UIMAD UR13, UR5, UR16, UR13 ;  /* 0x00000010050d72a4 */ /* 0x000fe4000f8e020d */
[----:B------:R-:W-:Y:S11]  /*6650*/  UIMAD UR7, UR6, UR30, UR7 ;  /* 0x0000001e060772a4 */ /* 0x000ff6000f8e0207 */
[----:B------:R-:W-:Y:S01]  /*6660*/  @!UPT UIADD3 URZ, UPT, UPT, URZ, URZ, URZ ;  /* 0x000000fffffff290 */ /* 0x000fe2000fffe0ff */
.L_x_127:
[----:B------:R-:W2:Y:S01]  /*6670*/  @!UP2 LDCU.128 UR20, c[0x0][0xb10] ;  /* 0x00016200ff14a7ac */ /* 0x000ea20008000c00 */
[C---:B----4-:R-:W-:Y:S02]  /*6680*/  ISETP.NE.U32.AND P1, PT, R4.reuse, RZ, PT ;  /* 0x000000ff0400720c */ /* 0x050fe40003f25070 */
[----:B------:R-:W-:Y:S02]  /*6690*/  ISETP.NE.U32.AND P0, PT, R4, RZ, PT ;  /* 0x000000ff0400720c */ /* 0x000fe40003f05070 */
[C---:B------:R-:W-:Y:S02]  /*66a0*/  ISETP.NE.AND.EX P1, PT, R5.reuse, RZ, PT, P1 ;  /* 0x000000ff0500720c */ /* 0x040fe40003f25310 */
[----:B------:R-:W-:Y:S01]  /*66b0*/  ISETP.NE.AND.EX P0, PT, R5, RZ, PT, P0 ;  /* 0x000000ff0500720c */ /* 0x000fe20003f05300 */
[----:B------:R-:W3:Y:S01]  /*66c0*/  @!UP2 LDCU UR5, c[0x0][0xb0c] ;  /* 0x00016180ff05a7ac */ /* 0x000ee20008000800 */
[----:B------:R-:W-:Y:S01]  /*66d0*/  SHF.L.U32 R6, R15, 0x1f, RZ ;  /* 0x0000001f0f067819 */ /* 0x000fe200000006ff */
[----:B--2---:R-:W-:Y:S07]  /*66e0*/  UIMAD.WIDE.U32 UR8, UR13, UR20, URZ ;  /* 0x000000140d0872a5 */ /* 0x004fee000f8e00ff */
[----:B------:R-:W-:Y:S01]  /*66f0*/  @!UP2 UMOV UR4, UR9 ;  /* 0x000000090004ac82 */ /* 0x000fe20008000000 */
[----:B---3--:R-:W-:Y:S02]  /*6700*/  @!UP2 UISETP.NE.AND UP0, UPT, UR5, 0x1, UPT ;  /* 0x000000010500a88c */ /* 0x008fe4000bf05270 */
[----:B------:R-:W-:Y:S02]  /*6710*/  @!UP2 USHF.R.U32.HI UR4, URZ, UR21, UR4 ;  /* 0x00000015ff04a299 */ /* 0x000fe40008011604 */
[----:B------:R-:W-:Y:S02]  /*6720*/  UIMAD.WIDE.U32 UR8, UR7, UR23, URZ ;  /* 0x00000017070872a5 */ /* 0x000fe4000f8e00ff */
[----:B------:R-:W-:Y:S02]  /*6730*/  @!UP2 USEL UR10, UR13, UR4, !UP0 ;  /* 0x000000040d0aa287 */ /* 0x000fe4000c000000 */
[----:B------:R-:W-:Y:S03]  /*6740*/  @!UP2 UISETP.NE.AND UP0, UPT, UR22, 0x1, UPT ;  /* 0x000000011600a88c */ /* 0x000fe6000bf05270 */
[----:B------:R-:W-:Y:S02]  /*6750*/  @!UP2 UMOV UR6, UR9 ;  /* 0x000000090006ac82 */ /* 0x000fe40008000000 */
[----:B------:R-:W2:Y:S02]  /*6760*/  @!UP2 LDCU UR4, c[0x0][0xb20] ;  /* 0x00016400ff04a7ac */ /* 0x000ea40008000800 */
[----:B--2---:R-:W-:Y:S04]  /*6770*/  @!UP2 USHF.R.U32.HI UR6, URZ, UR4, UR6 ;  /* 0x00000004ff06a299 */ /* 0x004fe80008011606 */
[----:B------:R-:W-:Y:S04]  /*6780*/  @!UP2 USEL UR6, UR7, UR6, !UP0 ;  /* 0x000000060706a287 */ /* 0x000fe8000c000000 */
[----:B------:R-:W-:Y:S02]  /*6790*/  @!UP2 UIADD3 UR4, UPT, UPT, -UR10, UR6, URZ ;  /* 0x000000060a04a290 */ /* 0x000fe4000fffe1ff */
[----:B------:R-:W-:Y:S02]  /*67a0*/  @!UP2 UIADD3 UR6, UPT, UPT, UR10, -UR6, URZ ;  /* 0x800000060a06a290 */ /* 0x000fe4000fffe0ff */
[----:B------:R-:W-:Y:S02]  /*67b0*/  @!UP2 UIMAD UR13, UR4, UR5, UR13 ;  /* 0x00000005040da2a4 */ /* 0x000fe4000f8e020d */
[----:B------:R-:W-:Y:S01]  /*67c0*/  @!UP2 UIMAD UR7, UR6, UR22, UR7 ;  /* 0x000000160607a2a4 */ /* 0x000fe2000f8e0207 */
[----:B------:R-:W-:Y:S11]  /*67d0*/  BRA.U UP3, `(.L_x_128) ;  /* 0x0000000103107547 */ /* 0x000ff6000b800000 */
[----:B------:R-:W-:Y:S04]  /*67e0*/  MOV R8, UR34 ;  /* 0x0000002200087c02 */ /* 0x000fe80008000f00 */
[----:B------:R-:W-:Y:S04]  /*67f0*/  SHF.L.U32 R8, R8, 0x1f, RZ ;  /* 0x0000001f08087819 */ /* 0x000fe800000006ff */
[----:B------:R-:W2:Y:S02]  /*6800*/  SYNCS.PHASECHK.TRANS64.TRYWAIT P2, [UR17+0x378], R8 ;  /* 0x00037808ff0075a7 */ /* 0x000ea40008041111 */
[----:B--2---:R-:W-:Y:S05]  /*6810*/  @!P2 BRA `(.L_x_129) ;  /* 0x0000003c0004a947 */ /* 0x004fea0003800000 */
.L_x_128:
[----:B------:R-:W-:Y:S05]  /*6820*/  @!P1 BRA `(.L_x_130) ;  /* 0x0000000000309947 */ /* 0x000fea0003800000 */
[----:B------:R-:W-:Y:S01]  /*6830*/  ISETP.NE.U32.AND P1, PT, R2, RZ, PT ;  /* 0x000000ff0200720c */ /* 0x000fe20003f25070 */
[----:B------:R-:W2:Y:S01]  /*6840*/  LDCU.64 UR4, c[0x0][0x358] ;  /* 0x00006b00ff0477ac */ /* 0x000ea20008000a00 */
[----:B------:R-:W-:Y:S02]  /*6850*/  IMAD.MOV.U32 R80, RZ, RZ, 0x1 ;  /* 0x00000001ff507424 */ /* 0x000fe400078e00ff */
[----:B------:R-:W-:Y:S11]  /*6860*/  ISETP.NE.AND.EX P1, PT, R3, RZ, PT, P1 ;  /* 0x000000ff0300720c */ /* 0x000ff60003f25310 */
[----:B------:R-:W-:Y:S02]  /*6870*/  @!UPT UIADD3 URZ, UPT, UPT, URZ, URZ, URZ ;  /* 0x000000fffffff290 */ /* 0x000fe4000fffe0ff */
[----:B-1----:R-:W1:Y:S01]  /*6880*/  @P1 LDC.64 R8, c[0x0][0x888] ;  /* 0x00022200ff081b82 */ /* 0x002e620000000a00 */
[----:B------:R-:W-:Y:S04]  /*6890*/  @P1 IMAD R0, R4, UR36, RZ ;  /* 0x0000002404001c24 */ /* 0x000fe8000f8e02ff */
[----:B-1----:R-:W-:Y:S04]  /*68a0*/  @P1 IMAD.WIDE R8, R0, 0x4, R8 ;  /* 0x0000000400081825 */ /* 0x002fe800078e0208 */
[----:B------:R-:W-:Y:S01]  /*68b0*/  HFMA2 R0, -RZ, RZ, 0, 5.9604644775390625e-08 ;  /* 0x00000001ff007431 */ /* 0x000fe200000001ff */
[----:B--2--5:R2:W5:Y:S04]  /*68c0*/  @P1 LDG.E R39, desc[UR4][R8.64] ;  /* 0x0000000408271981 */ /* 0x024568000c1e1900 */
[----:B------:R-:W-:Y:S01]  /*68d0*/  @!P1 PRMT R80, R0, 0x7610, R80 ;  /* 0x0000761000509816 */ /* 0x000fe20000000050 */
[----:B--2---:R-:W3:Y:S06]  /*68e0*/  @!P1 LDC R39, c[0x0][0x880] ;  /* 0x00022000ff279b82 */ /* 0x004eec0000000800 */
.L_x_130:
[----:B---3-5:R-:W-:Y:S01]  /*68f0*/  @!P0 ISETP.EQ.AND P1, PT, R39, RZ, PT ;  /* 0x000000ff2700820c */ /* 0x028fe20003f22270 */
[----:B------:R-:W-:Y:S01]  /*6900*/  @!UPT UIADD3 URZ, UPT, UPT, URZ, URZ, URZ ;  /* 0x000000fffffff290 */ /* 0x000fe2000fffe0ff */
[----:B------:R-:W-:Y:S11]  /*6910*/  @!P0 BRA `(.L_x_131) ;  /* 0x0000000000188947 */ /* 0x000ff60003800000 */
[----:B------:R-:W-:Y:S02]  /*6920*/  LOP3.LUT P0, RZ, R80, 0xff, RZ, 0xc0, !PT ;  /* 0x000000ff50ff7812 */ /* 0x000fe4000780c0ff */
[----:B------:R-:W-:Y:S04]  /*6930*/  ISETP.NE.U32.AND P1, PT, R2, RZ, PT ;  /* 0x000000ff0200720c */ /* 0x000fe80003f25070 */
[----:B------:R-:W-:Y:S04]  /*6940*/  ISETP.NE.AND.EX P1, PT, R3, RZ, PT, P1 ;  /* 0x000000ff0300720c */ /* 0x000fe80003f25310 */
[----:B------:R-:W-:Y:S03]  /*6950*/  PLOP3.LUT P1, PT, P1, PT, PT, 0x8, 0x80 ;  /* 0x000000000080781c */ /* 0x000fe60000f2e170 */
[----:B------:R-:W-:Y:S11]  /*6960*/  @P0 ISETP.EQ.AND P1, PT, R39, RZ, PT ;  /* 0x000000ff2700020c */ /* 0x000ff60003f22270 */
[----:B------:R-:W-:Y:S02]  /*6970*/  @!UPT UIADD3 URZ, UPT, UPT, URZ, URZ, URZ ;  /* 0x000000fffffff290 */ /* 0x000fe4000fffe0ff */
.L_x_131:
[----:B------:R-:W2:Y:S01]  /*6980*/  SYNCS.PHASECHK.TRANS64.TRYWAIT P0, [UR17+0x368], R6 ;  /* 0x00036806ff0075a7 */ /* 0x000ea20008001111 */
[----:B------:R-:W-:Y:S02]  /*6990*/  ELECT P2, URZ, PT ;  /* 0x0000000000ff782f */ /* 0x000fe40003840000 */
[----:B------:R-:W-:Y:S01]  /*69a0*/  IADD3 R14, PT, PT, R14, 0x1, RZ ;  /* 0x000000010e0e7810 */ /* 0x000fe20007ffe0ff */
[----:B--2---:R-:W-:Y:S10]  /*69b0*/  @!P0 BRA `(.L_x_132) ;  /* 0x0000003800b48947 */ /* 0x004ff40003800000 */
.L_x_283:
[----:B------:R-:W-:Y:S01]  /*69c0*/  PLOP3.LUT P1, PT, P1, P2, PT, 0xf2, 0x2f ;  /* 0x00000000002f781c */ /* 0x000fe20000f25e72 */
[----:B------:R-:W-:Y:S01]  /*69d0*/  UMOV UR18, 0x0 ;  /* 0x0000000000127882 */ /* 0x000fe20000000000 */
[----:B------:R-:W-:Y:S01]  /*69e0*/  UMOV UR19, 0x10000000 ;  /* 0x1000000000137882 */ /* 0x000fe20000000000 */
[----:B------:R-:W-:Y:S01]  /*69f0*/  UMOV UR12, UR36 ;  /* 0x00000024000c7c82 */ /* 0x000fe20008000000 */
[----:B------:R-:W-:Y:S01]  /*6a00*/  LOP3.LUT R15, R15, 0x1, RZ, 0x3c, !PT ;  /* 0x000000010f0f7812 */ /* 0x000fe200078e3cff */
[----:B------:R-:W-:Y:S01]  /*6a10*/  UPLOP3.LUT UP3, UPT, UPT, UPT, UPT, 0x80, 0x8 ;  /* 0x000000000008789c */ /* 0x000fe20003f6f070 */
[----:B------:R-:W-:Y:S07]  /*6a20*/  UMOV UR36, UR24 ;  /* 0x0000001800247c82 */ /* 0x000fee0008000000 */
[----:B-1----:R-:W-:Y:S01]  /*6a30*/  @!P1 IADD3 R6, P0, PT, R16, 0x580, RZ ;  /* 0x0000058010069810 */ /* 0x002fe20007f1e0ff */
[----:B------:R-:W-:Y:S03]  /*6a40*/  VOTEU.ALL UP0, P1 ;  /* 0x0000000000ff7886 */ /* 0x000fe60000800000 */
[----:B------:R-:W-:Y:S01]  /*6a50*/  @!P1 R2UR UR5, R6 ;  /* 0x00000000060592ca */ /* 0x000fe200000e0000 */
[----:B------:R-:W-:Y:S01]  /*6a60*/  @!P1 IMAD.X R0, RZ, RZ, R17, P0 ;  /* 0x000000ffff009224 */ /* 0x000fe200000e0611 */
[----:B------:R-:W-:Y:S01]  /*6a70*/  @!UP0 USHF.L.U32 UR10, UR45, 0x6, URZ ;  /* 0x000000062d0a8899 */ /* 0x000fe200080006ff */
[----:B------:R-:W-:Y:S01]  /*6a80*/  ISETP.NE.AND P0, PT, R14, 0x2, PT ;  /* 0x000000020e00780c */ /* 0x000fe20003f05270 */
[----:B------:R-:W-:Y:S02]  /*6a90*/  @!UP0 USHF.L.U32 UR11, UR46, 0x6, URZ ;  /* 0x000000062e0b8899 */ /* 0x000fe400080006ff */
[----:B------:R-:W-:Y:S01]  /*6aa0*/  @!P1 R2UR UR4, R0 ;  /* 0x00000000000492ca */ /* 0x000fe200000e0000 */
[----:B------:R-:W-:Y:S01]  /*6ab0*/  @!UP0 UIADD3 UR8, UPT, UPT, UR17, 0x600, URZ ;  /* 0x0000060011088890 */ /* 0x000fe2000fffe0ff */
[----:B------:R-:W-:Y:S01]  /*6ac0*/  SEL R0, RZ, 0x1, P0 ;  /* 0x00000001ff007807 */ /* 0x000fe20000000000 */
[----:B------:R-:W-:Y:S01]  /*6ad0*/  @!UP0 UIADD3 UR9, UPT, UPT, UR17, 0x360, URZ ;  /* 0x0000036011098890 */ /* 0x000fe2000fffe0ff */
[----:B------:R-:W-:Y:S01]  /*6ae0*/  SEL R14, R14, RZ, P0 ;  /* 0x000000ff0e0e7207 */ /* 0x000fe20000000000 */
[----:B------:R-:W-:Y:S01]  /*6af0*/  VOTEU.ALL UP0, P1 ;  /* 0x0000000000ff7886 */ /* 0x000fe20000800000 */
[----:B------:R-:W-:Y:S01]  /*6b00*/  LOP3.LUT R13, R13, R0, RZ, 0x3c, !PT ;  /* 0x000000000d0d7212 */ /* 0x000fe200078e3cff */
[----:B------:R-:W-:Y:S01]  /*6b10*/  IMAD.U32 R8, RZ, RZ, UR5 ;  /* 0x00000005ff087e24 */ /* 0x000fe2000f8e00ff */
[----:B------:R-:W-:Y:S02]  /*6b20*/  UIADD3 UR45, UPT, UPT, UR7, UR57, URZ ;  /* 0x00000039072d7290 */ /* 0x000fe4000fffe0ff */
[----:B------:R-:W-:Y:S03]  /*6b30*/  UIADD3 UR46, UPT, UPT, UR13, UR60, URZ ;  /* 0x0000003c0d2e7290 */ /* 0x000fe6000fffe0ff */
[----:B------:R-:W-:Y:S01]  /*6b40*/  IMAD.U32 R9, RZ, RZ, UR4 ;  /* 0x00000004ff097e24 */ /* 0x000fe2000f8e00ff */
[----:B------:R-:W-:Y:S04]  /*6b50*/  @!P1 R2UR UR4, R8 ;  /* 0x00000000080492ca */ /* 0x000fe800000e0000 */
[----:B------:R-:W-:Y:S11]  /*6b60*/  @!P1 R2UR UR5, R9 ;  /* 0x00000000090592ca */ /* 0x000ff600000e0000 */
[----:B------:R-:W-:Y:S02]  /*6b70*/  @!UPT UIADD3 URZ, UPT, UPT, URZ, URZ, URZ ;  /* 0x000000fffffff290 */ /* 0x000fe4000fffe0ff */
[----:B------:R2:W-:Y:S01]  /*6b80*/  @!UP0 UTMALDG.3D [UR8], [UR4], desc[UR18] ;  /* 0x00001208040085b4 */ /* 0x0005e20008011000 */
[----:B------:R2:W-:Y:S01]  /*6b90*/  @!P1 SYNCS.ARRIVE.TRANS64.RED.A0TR RZ, [UR17+0x360], R7 ;  /* 0x00036007ffff99a7 */ /* 0x0005e20008300411 */
[----:B------:R-:W-:Y:S01]  /*6ba0*/  SYNCS.ARRIVE.TRANS64.RED.A1T0 RZ, [UR48], RZ ;  /* 0x000000ffffff79a7 */ /* 0x000fe20008100430 */
[----:B------:R-:W-:Y:S05]  /*6bb0*/  BRA.U UP1, `(.L_x_133) ;  /* 0xfffffff5018c7547 */ /* 0x000fea000b83ffff */
[----:B------:R-:W-:Y:S07]  /*6bc0*/  MOV R0, UR17 ;  /* 0x0000001100007c02 */ /* 0x000fee0008000f00 */
.L_x_134:
[----:B-1----:R-:W-:-:S04]  /*6bd0*/  SHF.L.U32 R2, R15, 0x1f, RZ ;  /* 0x0000001f0f027819 */ /* 0x002fc800000006ff */
[----:B------:R1:W3:Y:S03]  /*6be0*/  SYNCS.PHASECHK.TRANS64.TRYWAIT P0, [R0+URZ+0x368], R2 ;  /* 0x00036802000075a7 */ /* 0x0002e600080011ff */
[----:B---3--:R-:W-:Y:S05]  /*6bf0*/  @!P0 NANOSLEEP.SYNCS 0x989680 ;  /* 0x009896800000895d */ /* 0x008fea0003900000 */
[----:B------:R-:W3:Y:S02]  /*6c00*/  @!P0 SYNCS.PHASECHK.TRANS64 P0, [R0+URZ+0x368], R2 ;  /* 0x00036802000085a7 */ /* 0x000ee400080010ff */
[----:B--23--:R-:W-:Y:S05]  /*6c10*/  @P0 EXIT ;  /* 0x000000000000094d */ /* 0x00cfea0003800000 */
[----:B------:R-:W-:Y:S05]  /*6c20*/  BRA `(.L_x_134) ;  /* 0xfffffffc00e87947 */ /* 0x000fea000383ffff */
.L_x_125:
[----:B------:R-:W-:-:S06]  /*6c30*/  UISETP.GE.AND UP0, UPT, UR22, 0x4, UPT ;  /* 0x000000041600788c */ /* 0x000fcc000bf06270 */
[----:B------:R-:W-:-:S13]  /*6c40*/  PLOP3.LUT P0, PT, PT, PT, UP0, 0x80, 0x8 ;  /* 0x000000000008781c */ /* 0x000fda0003f0f008 */
[----:B------:R-:W-:Y:S05]  /*6c50*/  @!P0 EXIT ;  /* 0x000000000000894d */ /* 0x000fea0003800000 */
[----:B------:R-:W-:Y:S01]  /*6c60*/  BAR.SYNC.DEFER_BLOCKING 0x6, 0xa0 ;  /* 0x0182800000007b1d */ /* 0x000fe20000010000 */
[C---:B------:R-:W-:Y:S01]  /*6c70*/  IMAD.SHL.U32 R7, R69.reuse, 0x40, RZ ;  /* 0x0000004045077824 */ /* 0x040fe200078e00ff */
[----:B------:R-:W-:Y:S01]  /*6c80*/  CS2R R84, SRZ ;  /* 0x0000000000547805 */ /* 0x000fe2000001ff00 */
[C---:B------:R-:W-:Y:S01]  /*6c90*/  IMAD.SHL.U32 R4, R69.reuse, 0x20, RZ ;  /* 0x0000002045047824 */ /* 0x040fe200078e00ff */
[----:B------:R-:W-:Y:S01]  /*6ca0*/  CS2R R82, SRZ ;  /* 0x0000000000527805 */ /* 0x000fe2000001ff00 */
[----:B------:R-:W-:Y:S01]  /*6cb0*/  IMAD.SHL.U32 R5, R69, 0x8, RZ ;  /* 0x0000000845057824 */ /* 0x000fe200078e00ff */
[----:B------:R-:W-:Y:S01]  /*6cc0*/  UMOV UR44, 0x400 ;  /* 0x00000400002c7882 */ /* 0x000fe20000000000 */
[----:B------:R-:W-:Y:S01]  /*6cd0*/  LOP3.LUT R6, R7, 0x180, RZ, 0xc0, !PT ;  /* 0x0000018007067812 */ /* 0x000fe200078ec0ff */
[----:B------:R-:W-:Y:S01]  /*6ce0*/  ULEA UR44, UR48, UR44, 0x18 ;  /* 0x0000002c302c7291 */ /* 0x000fe2000f8ec0ff */
[----:B------:R-:W-:Y:S01]  /*6cf0*/  LOP3.LUT R4, R4, 0xc00, RZ, 0xc0, !PT ;  /* 0x00000c0004047812 */ /* 0x000fe200078ec0ff */
[----:B------:R-:W1:Y:S01]  /*6d00*/  LDC.64 R74, c[0x0][0x888] ;  /* 0x00022200ff4a7b82 */ /* 0x000e620000000a00 */
[----:B------:R-:W-:Y:S01]  /*6d10*/  LOP3.LUT R5, R6, 0x30, R5, 0xf8, !PT ;  /* 0x0000003006057812 */ /* 0x000fe200078ef805 */
[C---:B------:R-:W-:Y:S01]  /*6d20*/  IMAD.SHL.U32 R6, R69.reuse, 0x2, RZ ;  /* 0x0000000245067824 */ /* 0x040fe200078e00ff */
[--C-:B------:R-:W-:Y:S01]  /*6d30*/  LOP3.LUT R4, R4, 0x40, R7.reuse, 0xf8, !PT ;  /* 0x0000004004047812 */ /* 0x100fe200078ef807 */
[C---:B------:R-:W-:Y:S01]  /*6d40*/  IMAD.U32 R37, R69.reuse, 0x10000, RZ ;  /* 0x0001000045257824 */ /* 0x040fe200078e00ff */
[----:B------:R-:W-:Y:S01]  /*6d50*/  UIADD3 UR4, UPT, UPT, UR44, 0x1600, URZ ;  /* 0x000016002c047890 */ /* 0x000fe2000fffe0ff */
[----:B------:R-:W-:Y:S01]  /*6d60*/  IMAD.SHL.U32 R78, R69, 0x10, RZ ;  /* 0x00000010454e7824 */ /* 0x000fe200078e00ff */
[----:B------:R-:W-:Y:S01]  /*6d70*/  LOP3.LUT R5, R5, 0x20, R6, 0x78, !PT ;  /* 0x0000002005057812 */ /* 0x000fe200078e7806 */
[----:B------:R-:W2:Y:S01]  /*6d80*/  LDC.64 R76, c[0x0][0x890] ;  /* 0x00022400ff4c7b82 */ /* 0x000ea20000000a00 */
[----:B------:R-:W-:Y:S01]  /*6d90*/  LOP3.LUT R4, R4, 0x200, R7, 0xf8, !PT ;  /* 0x0000020004047812 */ /* 0x000fe200078ef807 */
[----:B------:R-:W-:Y:S01]  /*6da0*/  IMAD.MOV.U32 R36, RZ, RZ, RZ ;  /* 0x000000ffff247224 */ /* 0x000fe200078e00ff */
[----:B------:R-:W-:Y:S01]  /*6db0*/  LOP3.LUT R37, R37, 0x600000, RZ, 0xc0, !PT ;  /* 0x0060000025257812 */ /* 0x000fe200078ec0ff */
[----:B------:R-:W-:Y:S01]  /*6dc0*/  IMAD.U32 R86, RZ, RZ, UR4 ;  /* 0x00000004ff567e24 */ /* 0x000fe2000f8e00ff */
[----:B------:R-:W-:Y:S01]  /*6dd0*/  LOP3.LUT R79, R4, R5, RZ, 0xfc, !PT ;  /* 0x00000005044f7212 */ /* 0x000fe200078efcff */
[----:B------:R-:W3:Y:S01]  /*6de0*/  LDS R0, [UR44+0x430] ;  /* 0x0004302cff007984 */ /* 0x000ee20008000800 */
[----:B------:R-:W-:Y:S01]  /*6df0*/  LOP3.LUT R78, R78, 0x20, RZ, 0xc0, !PT ;  /* 0x000000204e4e7812 */ /* 0x000fe200078ec0ff */
[----:B------:R-:W4:Y:S01]  /*6e00*/  LDC.64 R72, c[0x0][0x8b0] ;  /* 0x00022c00ff487b82 */ /* 0x000f220000000a00 */
[----:B------:R-:W1:Y:S01]  /*6e10*/  LDCU UR50, c[0x0][0x370] ;  /* 0x00006e00ff3277ac */ /* 0x000e620008000800 */
[----:B------:R-:W-:Y:S01]  /*6e20*/  VIADD R4, R79, UR44 ;  /* 0x0000002c4f047c36 */ /* 0x000fe20008000000 */
[----:B------:R-:W1:Y:S04]  /*6e30*/  LDCU.64 UR62, c[0x0][0x348] ;  /* 0x00006900ff3e77ac */ /* 0x000e680008000a00 */
[----:B------:R-:W-:Y:S01]  /*6e40*/  IADD3 R78, PT, PT, -R78, 0x600, R4 ;  /* 0x000006004e4e7810 */ /* 0x000fe20007ffe104 */
[----:B------:R-:W1:Y:S01]  /*6e50*/  LDC.64 R70, c[0x0][0x8a8] ;  /* 0x00022a00ff467b82 */ /* 0x000e620000000a00 */
[----:B------:R-:W1:Y:S01]  /*6e60*/  LDCU UR41, c[0x0][0xb0c] ;  /* 0x00016180ff2977ac */ /* 0x000e620008000800 */
[----:B------:R-:W1:Y:S01]  /*6e70*/  LDCU UR39, c[0x0][0xb30] ;  /* 0x00016600ff2777ac */ /* 0x000e620008000800 */
[----:B------:R-:W1:Y:S01]  /*6e80*/  LDCU.64 UR58, c[0x0][0x888] ;  /* 0x00011100ff3a77ac */ /* 0x000e620008000a00 */
[----:B------:R-:W1:Y:S01]  /*6e90*/  LDCU.64 UR42, c[0x0][0xb28] ;  /* 0x00016500ff2a77ac */ /* 0x000e620008000a00 */
[----:B------:R-:W1:Y:S01]  /*6ea0*/  LDCU.128 UR52, c[0x0][0xb10] ;  /* 0x00016200ff3477ac */ /* 0x000e620008000c00 */
[----:B------:R-:W1:Y:S01]  /*6eb0*/  LDCU UR49, c[0x0][0x374] ;  /* 0x00006e80ff3177ac */ /* 0x000e620008000800 */
[----:B------:R-:W-:Y:S01]  /*6ec0*/  UIADD3 UR56, UPT, UPT, UR44, 0x600, URZ ;  /* 0x000006002c387890 */ /* 0x000fe2000fffe0ff */
[----:B---3--:R-:W-:-:S11]  /*6ed0*/  IMAD.IADD R37, R0, 0x1, R37 ;  /* 0x0000000100257824 */ /* 0x008fd600078e0225 */
.L_x_152:
[----:B------:R-:W-:Y:S02]  /*6ee0*/  LEA R3, R82, UR44, 0x3 ;  /* 0x0000002c52037c11 */ /* 0x000fe4000f8e18ff */
[----:B------:R-:W-:Y:S02]  /*6ef0*/  SHF.L.U32 R0, R84, 0x1f, RZ ;  /* 0x0000001f54007819 */ /* 0x000fe400000006ff */
[----:B-1----:R-:W-:Y:S02]  /*6f00*/  LEA R4, R82, UR44, 0x4 ;  /* 0x0000002c52047c11 */ /* 0x002fe4000f8e20ff */
[----:B------:R-:W3:Y:S02]  /*6f10*/  SYNCS.PHASECHK.TRANS64.TRYWAIT P0, [R3+URZ+0x380], R0 ;  /* 0x00038000030075a7 */ /* 0x000ee400080011ff */
[----:B--23--:R-:W-:Y:S05]  /*6f20*/  @!P0 BRA `(.L_x_135) ;  /* 0x0000003400708947 */ /* 0x00cfea0003800000 */
.L_x_284:
[----:B------:R-:W1:Y:S01]  /*6f30*/  LDS.128 R4, [R4+0x410] ;  /* 0x0004100004047984 */ /* 0x000e620000000c00 */
[----:B------:R-:W-:Y:S01]  /*6f40*/  UISETP.GE.AND UP0, UPT, UR40, 0x1, UPT ;  /* 0x000000012800788c */ /* 0x000fe2000bf06270 */
[----:B------:R-:W-:Y:S01]  /*6f50*/  @!PT LDS RZ, [RZ] ;  /* 0x00000000fffff984 */ /* 0x000fe20000000800 */
[----:B------:R-:W-:Y:S01]  /*6f60*/  @!PT LDS RZ, [RZ] ;  /* 0x00000000fffff984 */ /* 0x000fe20000000800 */
[----:B------:R-:W-:Y:S01]  /*6f70*/  @!PT LDS RZ, [RZ] ;  /* 0x00000000fffff984 */ /* 0x000fe20000000800 */
[----:B------:R-:W-:Y:S01]  /*6f80*/  @!PT LDS RZ, [RZ] ;  /* 0x00000000fffff984 */ /* 0x000fe20000000800 */
[----:B------:R2:W-:Y:S06]  /*6f90*/  MEMBAR.ALL.CTA ;  /* 0x0000000000007992 */ /* 0x0005ec0000008000 */
[----:B--2---:R-:W2:Y:S01]  /*6fa0*/  FENCE.VIEW.ASYNC.S ;  /* 0x00000000000073c6 */ /* 0x004ea20000000000 */
[----:B-1----:R-:W-:Y:S11]  /*6fb0*/  LOP3.LUT P0, RZ, R6, 0x1, RZ, 0xc0, !PT ;  /* 0x0000000106ff7812 */ /* 0x002ff6000780c0ff */
[----:B------:R-:W-:Y:S02]  /*6fc0*/  @!UPT UIADD3 URZ, UPT, UPT, URZ, URZ, URZ ;  /* 0x000000fffffff290 */ /* 0x000fe4000fffe0ff */
[----:B--2---:R-:W-:Y:S01]  /*6fd0*/  VOTEU.ANY UP1, P0 ;  /* 0x0000000000ff7886 */ /* 0x004fe20000020100 */
[----:B------:R-:W-:Y:S01]  /*6fe0*/  PLOP3.LUT P0, PT, PT, PT, UP1, 0x80, 0x8 ;  /* 0x000000000008781c */ /* 0x000fe20003f0f018 */
[----:B------:R-:W-:Y:S11]  /*6ff0*/  UP2UR UR47, UPR, URZ, 0x2 ;  /* 0x00000002ff2f7883 */ /* 0x000ff60008000000 */
[----:B------:R-:W-:Y:S01]  /*7000*/  @!UPT UIADD3 URZ, UPT, UPT, URZ, URZ, URZ ;  /* 0x000000fffffff290 */ /* 0x000fe2000fffe0ff */
[----:B---3--:R-:W-:Y:S02]  /*7010*/  @P0 SHF.R.U32.HI R0, RZ, 0x10, R5 ;  /* 0x00000010ff000819 */ /* 0x008fe40000011605 */
        /* <DEDUP_REMOVED lines=12> */
[----:B------:R-:W2:Y:S01]  /*70e0*/  LDCU UR12, c[0x0][0xb20] ;  /* 0x00016400ff0c77ac */ /* 0x000ea20008000800 */
[----:B------:R-:W-:Y:S02]  /*70f0*/  UIMAD.WIDE.U32 UR4, UR49, UR55, URZ ;  /* 0x00000037310472a5 */ /* 0x000fe4000f8e00ff */
[----:B------:R-:W-:Y:S02]  /*7100*/  UIMAD.WIDE.U32 UR6, UR50, UR52, URZ ;  /* 0x00000034320672a5 */ /* 0x000fe4000f8e00ff */
[----:B------:R-:W-:Y:S02]  /*7110*/  UISETP.NE.AND UP0, UPT, UR54, 0x1, UPT ;  /* 0x000000013600788c */ /* 0x000fe4000bf05270 */
[----:B------:R-:W-:Y:S02]  /*7120*/  UIMAD.WIDE.U32 UR8, UR37, UR55, URZ ;  /* 0x00000037250872a5 */ /* 0x000fe4000f8e00ff */
[----:B------:R-:W-:Y:S02]  /*7130*/  UIMAD.WIDE.U32 UR10, UR38, UR52, URZ ;  /* 0x00000034260a72a5 */ /* 0x000fe4000f8e00ff */
[----:B------:R-:W-:Y:S02]  /*7140*/  UISETP.NE.AND UP1, UPT, UR41, 0x1, UPT ;  /* 0x000000012900788c */ /* 0x000fe4000bf25270 */
[----:B------:R-:W-:Y:S01]  /*7150*/  UISETP.NE.AND UP2, UPT, UR40, 0x1, UPT ;  /* 0x000000012800788c */ /* 0x000fe2000bf45270 */
[----:B------:R-:W-:Y:S02]  /*7160*/  UMOV UR4, UR5 ;  /* 0x0000000500047c82 */ /* 0x000fe40008000000 */
[----:B--2---:R-:W-:Y:S03]  /*7170*/  USHF.R.U32.HI UR5, URZ, UR12, UR4 ;  /* 0x0000000cff057299 */ /* 0x004fe60008011604 */
[----:B------:R-:W-:Y:S02]  /*7180*/  UMOV UR4, UR7 ;  /* 0x0000000700047c82 */ /* 0x000fe40008000000 */
[----:B------:R-:W-:Y:S02]  /*7190*/  USHF.R.U32.HI UR7, URZ, UR53, UR4 ;  /* 0x00000035ff077299 */ /* 0x000fe40008011604 */
[----:B------:R-:W-:Y:S02]  /*71a0*/  USEL UR4, UR49, UR5, !UP0 ;  /* 0x0000000531047287 */ /* 0x000fe4000c000000 */
[----:B------:R-:W-:Y:S01]  /*71b0*/  USEL UR7, UR50, UR7, !UP1 ;  /* 0x0000000732077287 */ /* 0x000fe2000c800000 */
[----:B------:R-:W-:Y:S01]  /*71c0*/  UMOV UR5, UR9 ;  /* 0x0000000900057c82 */ /* 0x000fe20008000000 */
[----:B------:R-:W-:Y:S02]  /*71d0*/  UIMAD.WIDE.U32 UR8, UR4, UR42, URZ ;  /* 0x0000002a040872a5 */ /* 0x000fe4000f8e00ff */
[----:B------:R-:W-:Y:S03]  /*71e0*/  USHF.R.U32.HI UR6, URZ, UR12, UR5 ;  /* 0x0000000cff067299 */ /* 0x000fe60008011605 */
[----:B------:R-:W-:Y:S01]  /*71f0*/  UMOV UR5, UR11 ;  /* 0x0000000b00057c82 */ /* 0x000fe20008000000 */
[----:B------:R-:W-:Y:S02]  /*7200*/  UIMAD.WIDE.U32 UR10, UR7, UR42, URZ ;  /* 0x0000002a070a72a5 */ /* 0x000fe4000f8e00ff */
[----:B------:R-:W-:Y:S02]  /*7210*/  USHF.R.U32.HI UR12, URZ, UR53, UR5 ;  /* 0x00000035ff0c7299 */ /* 0x000fe40008011605 */
[----:B------:R-:W-:Y:S01]  /*7220*/  USEL UR6, UR37, UR6, !UP0 ;  /* 0x0000000625067287 */ /* 0x000fe2000c000000 */
[----:B------:R-:W-:Y:S02]  /*7230*/  UMOV UR5, UR9 ;  /* 0x0000000900057c82 */ /* 0x000fe40008000000 */
[----:B------:R-:W-:Y:S01]  /*7240*/  UMOV UR10, UR11 ;  /* 0x0000000b000a7c82 */ /* 0x000fe20008000000 */
[----:B------:R-:W-:Y:S02]  /*7250*/  @UP2 USHF.R.U32.HI UR4, URZ, UR43, UR5 ;  /* 0x0000002bff042299 */ /* 0x000fe40008011605 */
[----:B------:R-:W-:Y:S02]  /*7260*/  @UP2 USHF.R.U32.HI UR7, URZ, UR43, UR10 ;  /* 0x0000002bff072299 */ /* 0x000fe4000801160a */
[----:B------:R-:W-:Y:S02]  /*7270*/  UIMAD UR4, UR40, UR4, URZ ;  /* 0x00000004280472a4 */ /* 0x000fe4000f8e02ff */
[----:B------:R-:W-:Y:S02]  /*7280*/  UIMAD.WIDE.U32 UR10, UR6, UR42, URZ ;  /* 0x0000002a060a72a5 */ /* 0x000fe4000f8e00ff */
[----:B------:R-:W-:Y:S02]  /*7290*/  USEL UR5, UR38, UR12, !UP1 ;  /* 0x0000000c26057287 */ /* 0x000fe4000c800000 */
[----:B------:R-:W-:Y:S02]  /*72a0*/  UIMAD UR8, UR40, UR7, URZ ;  /* 0x00000007280872a4 */ /* 0x000fe4000f8e02ff */
[----:B------:R-:W-:Y:S03]  /*72b0*/  UISETP.GE.AND UP0, UPT, UR6, UR4, UPT ;  /* 0x000000040600728c */ /* 0x000fe6000bf06270 */
[----:B------:R-:W-:Y:S01]  /*72c0*/  UMOV UR4, UR11 ;  /* 0x0000000b00047c82 */ /* 0x000fe20008000000 */
[----:B------:R-:W-:Y:S02]  /*72d0*/  UISETP.GE.OR UP0, UPT, UR5, UR8, UP0 ;  /* 0x000000080500728c */ /* 0x000fe40008706670 */
[----:B------:R-:W-:Y:S02]  /*72e0*/  USHF.R.U32.HI UR4, URZ, UR43, UR4 ;  /* 0x0000002bff047299 */ /* 0x000fe40008011604 */
[----:B------:R-:W-:Y:S02]  /*72f0*/  UIMAD.WIDE.U32 UR8, UR5, UR42, URZ ;  /* 0x0000002a050872a5 */ /* 0x000fe4000f8e00ff */
[----:B------:R-:W-:Y:S02]  /*7300*/  USEL UR11, UR6, UR4, !UP2 ;  /* 0x00000004060b7287 */ /* 0x000fe4000d000000 */
[----:B------:R-:W-:Y:S02]  /*7310*/  UIADD3 UR8, UPT, UPT, -UR5, URZ, URZ ;  /* 0x000000ff05087290 */ /* 0x000fe4000fffe1ff */
[----:B------:R-:W-:Y:S01]  /*7320*/  UIADD3 UR10, UPT, UPT, -UR11, URZ, URZ ;  /* 0x000000ff0b0a7290 */ /* 0x000fe2000fffe1ff */
[----:B------:R-:W-:Y:S01]  /*7330*/  @!UP0 UMOV UR4, UR9 ;  /* 0x0000000900048c82 */ /* 0x000fe20008000000 */
[----:B------:R-:W-:Y:S02]  /*7340*/  UIADD3 UR9, UPT, UPT, -UR6, URZ, URZ ;  /* 0x000000ff06097290 */ /* 0x000fe4000fffe1ff */
[----:B------:R-:W-:Y:S02]  /*7350*/  @!UP0 USHF.R.U32.HI UR4, URZ, UR43, UR4 ;  /* 0x0000002bff048299 */ /* 0x000fe40008011604 */
[----:B------:R-:W-:Y:S02]  /*7360*/  UIMAD UR10, UR40, UR10, UR6 ;  /* 0x0000000a280a72a4 */ /* 0x000fe4000f8e0206 */
[----:B------:R-:W-:Y:S04]  /*7370*/  @!UP0 USEL UR4, UR5, UR4, !UP2 ;  /* 0x0000000405048287 */ /* 0x000fe8000d000000 */
[----:B------:R-:W-:Y:S02]  /*7380*/  @!UP0 UIMAD UR10, UR7, UR10, UR4 ;  /* 0x0000000a070a82a4 */ /* 0x000fe4000f8e0204 */
[----:B------:R-:W-:Y:S02]  /*7390*/  @!UP0 UIADD3 UR11, UPT, UPT, UR11, -UR4, URZ ;  /* 0x800000040b0b8290 */ /* 0x000fe4000fffe0ff */
[----:B------:R-:W-:Y:S02]  /*73a0*/  UIMAD UR7, UR41, UR8, UR38 ;  /* 0x00000008290772a4 */ /* 0x000fe4000f8e0226 */
[----:B------:R-:W-:Y:S02]  /*73b0*/  @!UP0 UIMAD UR6, UR11, UR40, UR5 ;  /* 0x000000280b0682a4 */ /* 0x000fe4000f8e0205 */
[----:B------:R-:W-:Y:S01]  /*73c0*/  UIMAD UR4, UR54, UR9, UR37 ;  /* 0x00000009360472a4 */ /* 0x000fe2000f8e0225 */
[----:B------:R-:W-:Y:S02]  /*73d0*/  @!UP0 UMOV UR5, UR10 ;  /* 0x0000000a00058c82 */ /* 0x000fe40008000000 */
[----:B------:R-:W-:Y:S02]  /*73e0*/  UIMAD UR38, UR5, UR41, UR7 ;  /* 0x00000029052672a4 */ /* 0x000fe4000f8e0207 */
[----:B------:R-:W-:Y:S11]  /*73f0*/  UIMAD UR37, UR6, UR54, UR4 ;  /* 0x00000036062572a4 */ /* 0x000ff6000f8e0204 */
[----:B------:R-:W-:Y:S01]  /*7400*/  @!UPT UIADD3 URZ, UPT, UPT, URZ, URZ, URZ ;  /* 0x000000fffffff290 */ /* 0x000fe2000fffe0ff */
.L_x_136:
[----:B------:R-:W-:Y:S01]  /*7410*/  UISETP.NE.AND UP0, UPT, UR39, 0x1, UPT ;  /* 0x000000012700788c */ /* 0x000fe2000bf05270 */
[----:B------:R-:W-:Y:S10]  /*7420*/  IADD3 R82, PT, PT, R82, 0x1, RZ ;  /* 0x0000000152527810 */ /* 0x000ff40007ffe0ff */
[----:B------:R-:W2:Y:S01]  /*7430*/  @!UP0 LDCU.128 UR12, c[0x0][0xb10] ;  /* 0x00016200ff0c87ac */ /* 0x000ea20008000c00 */
[----:B------:R-:W3:Y:S01]  /*7440*/  @!UP0 LDCU UR5, c[0x0][0xb0c] ;  /* 0x00016180ff0587ac */ /* 0x000ee20008000800 */
[----:B------:R-:W4:Y:S01]  /*7450*/  @!UP0 LDCU UR10, c[0x0][0xb20] ;  /* 0x00016400ff0a87ac */ /* 0x000f220008000800 */
[----:B--2---:R-:W-:Y:S02]  /*7460*/  UIMAD.WIDE.U32 UR8, UR38, UR12, URZ ;  /* 0x0000000c260872a5 */ /* 0x004fe4000f8e00ff */
[----:B------:R-:W-:Y:S02]  /*7470*/  UIMAD.WIDE.U32 UR6, UR37, UR15, URZ ;  /* 0x0000000f250672a5 */ /* 0x000fe4000f8e00ff */
[----:B------:R-:W-:Y:S03]  /*7480*/  @!UP0 UISETP.NE.AND UP1, UPT, UR14, 0x1, UPT ;  /* 0x000000010e00888c */ /* 0x000fe6000bf25270 */
[----:B------:R-:W-:Y:S01]  /*7490*/  @!UP0 UMOV UR4, UR9 ;  /* 0x0000000900048c82 */ /* 0x000fe20008000000 */
[----:B---3--:R-:W-:Y:S02]  /*74a0*/  @!UP0 UISETP.NE.AND UP2, UPT, UR5, 0x1, UPT ;  /* 0x000000010500888c */ /* 0x008fe4000bf45270 */
[----:B------:R-:W-:Y:S01]  /*74b0*/  @!UP0 USHF.R.U32.HI UR4, URZ, UR13, UR4 ;  /* 0x0000000dff048299 */ /* 0x000fe20008011604 */
[----:B------:R-:W-:Y:S02]  /*74c0*/  @!UP0 UMOV UR6, UR7 ;  /* 0x0000000700068c82 */ /* 0x000fe40008000000 */
[----:B----4-:R-:W-:Y:S02]  /*74d0*/  @!UP0 USHF.R.U32.HI UR6, URZ, UR10, UR6 ;  /* 0x0000000aff068299 */ /* 0x010fe40008011606 */
[----:B------:R-:W-:Y:S02]  /*74e0*/  @!UP0 USEL UR7, UR38, UR4, !UP2 ;  /* 0x0000000426078287 */ /* 0x000fe4000d000000 */
[----:B------:R-:W-:Y:S04]  /*74f0*/  @!UP0 USEL UR6, UR37, UR6, !UP1 ;  /* 0x0000000625068287 */ /* 0x000fe8000c800000 */
[----:B------:R-:W-:Y:S02]  /*7500*/  @!UP0 UIADD3 UR4, UPT, UPT, -UR7, UR6, URZ ;  /* 0x0000000607048290 */ /* 0x000fe4000fffe1ff */
[----:B------:R-:W-:Y:S02]  /*7510*/  @!UP0 UIADD3 UR6, UPT, UPT, UR7, -UR6, URZ ;  /* 0x8000000607068290 */ /* 0x000fe4000fffe0ff */
[----:B------:R-:W-:Y:S02]  /*7520*/  @!UP0 UIMAD UR38, UR4, UR5, UR38 ;  /* 0x00000005042682a4 */ /* 0x000fe4000f8e0226 */
[----:B------:R-:W-:Y:S02]  /*7530*/  @!UP0 UIMAD UR37, UR6, UR14, UR37 ;  /* 0x0000000e062582a4 */ /* 0x000fe4000f8e0225 */
[----:B------:R-:W-:Y:S09]  /*7540*/  ULOP3.LUT UP0, URZ, UR56, 0x1b0, URZ, 0xc0, !UPT ;  /* 0x000001b038ff7892 */ /* 0x000ff2000f80c0ff */
[----:B------:R-:W-:Y:S05]  /*7550*/  BRA.U !UP0, `(.L_x_137) ;  /* 0x0000000108407547 */ /* 0x000fea000b800000 */
[----:B------:R-:W2:Y:S01]  /*7560*/  LDCU.64 UR8, c[0x4][0x80] ;  /* 0x01001000ff0877ac */ /* 0x000ea20008000a00 */
[----:B------:R-:W-:Y:S01]  /*7570*/  MOV R3, 0x0 ;  /* 0x0000000000037802 */ /* 0x000fe20000000f00 */
[----:B------:R-:W-:Y:S02]  /*7580*/  HFMA2 R12, -RZ, RZ, 0, 5.9604644775390625e-08 ;  /* 0x00000001ff0c7431 */ /* 0x000fe400000001ff */
[----:B------:R-:W-:Y:S02]  /*7590*/  IMAD.MOV.U32 R8, RZ, RZ, 0x70 ;  /* 0x00000070ff087424 */ /* 0x000fe400078e00ff */
[----:B------:R-:W-:Y:S01]  /*75a0*/  IMAD.MOV.U32 R13, RZ, RZ, RZ ;  /* 0x000000ffff0d7224 */ /* 0x000fe200078e00ff */
[----:B------:R-:W3:Y:S01]  /*75b0*/  LDCU.64 UR6, c[0x4][0x88] ;  /* 0x01001100ff0677ac */ /* 0x000ee20008000a00 */
[----:B------:R-:W4:Y:S01]  /*75c0*/  LDC.64 R2, c[0x4][R3] ;  /* 0x0100000003027b82 */ /* 0x000f220000000a00 */
[----:B------:R-:W1:Y:S01]  /*75d0*/  LDCU.64 UR4, c[0x4][0x8] ;  /* 0x01000100ff0477ac */ /* 0x000e620008000a00 */
[----:B--2---:R-:W-:Y:S01]  /*75e0*/  MOV R5, UR9 ;  /* 0x0000000900057c02 */ /* 0x004fe20008000f00 */
[----:B------:R-:W-:Y:S01]  /*75f0*/  IMAD.U32 R4, RZ, RZ, UR8 ;  /* 0x00000008ff047e24 */ /* 0x000fe2000f8e00ff */
[----:B---3--:R-:W-:Y:S01]  /*7600*/  MOV R7, UR7 ;  /* 0x0000000700077c02 */ /* 0x008fe20008000f00 */
[----:B------:R-:W-:Y:S01]  /*7610*/  IMAD.U32 R6, RZ, RZ, UR6 ;  /* 0x00000006ff067e24 */ /* 0x000fe2000f8e00ff */
[----:B-1----:R-:W-:Y:S01]  /*7620*/  MOV R11, UR5 ;  /* 0x00000005000b7c02 */ /* 0x002fe20008000f00 */
[----:B------:R-:W-:Y:S02]  /*7630*/  IMAD.U32 R10, RZ, RZ, UR4 ;  /* 0x00000004ff0a7e24 */ /* 0x000fe4000f8e00ff */
[----:B------:R-:W-:Y:S07]  /*7640*/  LEPC R20, `(.L_x_137) ;  /* 0x000000001014794e */ /* 0x000fee0000000000 */
[----:B----45:R-:W-:Y:S05]  /*7650*/  CALL.ABS.NOINC R2 ;  /* 0x0000000002007343 */ /* 0x030fea0003c00000 */
.L_x_137:
[----:B------:R-:W-:Y:S01]  /*7660*/  LOP3.LUT P0, RZ, R86, 0x1b0, RZ, 0xc0, !PT ;  /* 0x000001b056ff7812 */ /* 0x000fe2000780c0ff */
[----:B------:R-:W-:Y:S11]  /*7670*/  BSSY.RECONVERGENT B6, `(.L_x_138) ;  /* 0x0000013000067945 */ /* 0x000ff60003800200 */
[----:B------:R-:W-:Y:S01]  /*7680*/  @!UPT UIADD3 URZ, UPT, UPT, URZ, URZ, URZ ;  /* 0x000000fffffff290 */ /* 0x000fe2000fffe0ff */
[----:B------:R-:W-:Y:S05]  /*7690*/  @!P0 BRA `(.L_x_139) ;  /* 0x0000000000408947 */ /* 0x000fea0003800000 */
        /* <DEDUP_REMOVED lines=16> */
.L_x_139:
[----:B------:R-:W-:Y:S05]  /*77a0*/  BSYNC.RECONVERGENT B6 ;  /* 0x0000000000067941 */ /* 0x000fea0003800200 */
.L_x_138:
[----:B------:R-:W-:Y:S01]  /*77b0*/  ISETP.NE.U32.AND P3, PT, R76, RZ, PT ;  /* 0x000000ff4c00720c */ /* 0x000fe20003f65070 */
[----:B------:R-:W-:Y:S01]  /*77c0*/  UISETP.NE.AND UP1, UPT, UR61, URZ, UPT ;  /* 0x000000ff3d00728c */ /* 0x000fe2000bf25270 */
[----:B------:R-:W-:Y:S02]  /*77d0*/  ISETP.NE.U32.AND P4, PT, R72, RZ, PT ;  /* 0x000000ff4800720c */ /* 0x000fe40003f85070 */
[----:B------:R-:W-:Y:S02]  /*77e0*/  ISETP.NE.AND.EX P3, PT, R77, RZ, PT, P3 ;  /* 0x000000ff4d00720c */ /* 0x000fe40003f65330 */
[----:B------:R-:W-:Y:S02]  /*77f0*/  PLOP3.LUT P1, PT, PT, PT, PT, 0x8, 0x80 ;  /* 0x000000000080781c */ /* 0x000fe40003f2e170 */
[----:B------:R-:W-:Y:S02]  /*7800*/  PLOP3.LUT P0, PT, PT, PT, UP1, 0x80, 0x8 ;  /* 0x000000000008781c */ /* 0x000fe40003f0f018 */
[----:B------:R-:W-:Y:S02]  /*7810*/  ISETP.NE.AND.EX P4, PT, R73, RZ, PT, P4 ;  /* 0x000000ff4900720c */ /* 0x000fe40003f85340 */
[----:B------:R-:W2:Y:S09]  /*7820*/  @UP1 LDCU.64 UR4, c[0x0][0x888] ;  /* 0x00011100ff0417ac */ /* 0x000eb20008000a00 */
[----:B------:R-:W-:Y:S01]  /*7830*/  @P0 PLOP3.LUT P1, PT, P3, PT, PT, 0x80, 0x8 ;  /* 0x000000000008081c */ /* 0x000fe20001f2f070 */
[----:B--2---:R-:W-:Y:S04]  /*7840*/  @UP1 UISETP.NE.U32.AND UP0, UPT, UR4, URZ, UPT ;  /* 0x000000ff0400128c */ /* 0x004fe8000bf05070 */
[----:B------:R-:W-:Y:S04]  /*7850*/  @UP1 UISETP.NE.AND.EX UP0, UPT, UR5, URZ, UPT, UP0 ;  /* 0x000000ff0500128c */ /* 0x000fe8000bf05300 */
[----:B------:R-:W-:Y:S01]  /*7860*/  @UP1 USEL UR4, URZ, 0xffffffff, UP0 ;  /* 0xffffffffff041887 */ /* 0x000fe20008000000 */
[----:B------:R-:W-:Y:S11]  /*7870*/  @!P3 BRA `(.L_x_140) ;  /* 0x000000000030b947 */ /* 0x000ff60003800000 */
[----:B------:R-:W-:Y:S01]  /*7880*/  ISETP.NE.U32.AND P2, PT, R74, RZ, PT ;  /* 0x000000ff4a00720c */ /* 0x000fe20003f45070 */
[----:B------:R-:W2:Y:S01]  /*7890*/  LDCU.64 UR6, c[0x0][0x358] ;  /* 0x00006b00ff0677ac */ /* 0x000ea20008000a00 */
[----:B------:R-:W-:Y:S02]  /*78a0*/  IMAD.MOV.U32 R80, RZ, RZ, 0x1 ;  /* 0x00000001ff507424 */ /* 0x000fe400078e00ff */
[----:B------:R-:W-:Y:S11]  /*78b0*/  ISETP.NE.AND.EX P2, PT, R75, RZ, PT, P2 ;  /* 0x000000ff4b00720c */ /* 0x000ff60003f45320 */
[----:B------:R-:W-:Y:S02]  /*78c0*/  @!UPT UIADD3 URZ, UPT, UPT, URZ, URZ, URZ ;  /* 0x000000fffffff290 */ /* 0x000fe4000fffe0ff */
[----:B------:R-:W3:Y:S01]  /*78d0*/  @P2 LDC.64 R2, c[0x0][0x888] ;  /* 0x00022200ff022b82 */ /* 0x000ee20000000a00 */
[----:B-1----:R-:W-:Y:S04]  /*78e0*/  @P2 IMAD R0, R76, UR36, RZ ;  /* 0x000000244c002c24 */ /* 0x002fe8000f8e02ff */
[----:B---3--:R-:W-:Y:S04]  /*78f0*/  @P2 IMAD.WIDE R2, R0, 0x4, R2 ;  /* 0x0000000400022825 */ /* 0x008fe800078e0202 */
[----:B------:R-:W-:Y:S01]  /*7900*/  HFMA2 R0, -RZ, RZ, 0, 5.9604644775390625e-08 ;  /* 0x00000001ff007431 */ /* 0x000fe200000001ff */
[----:B--2--5:R2:W5:Y:S04]  /*7910*/  @P2 LDG.E R39, desc[UR6][R2.64] ;  /* 0x0000000602272981 */ /* 0x024568000c1e1900 */
[----:B------:R-:W-:Y:S01]  /*7920*/  @!P2 PRMT R80, R0, 0x7610, R80 ;  /* 0x000076100050a816 */ /* 0x000fe20000000050 */
[----:B--2---:R-:W3:Y:S06]  /*7930*/  @!P2 LDC R39, c[0x0][0x880] ;  /* 0x00022000ff27ab82 */ /* 0x004eec0000000800 */
.L_x_140:
[----:B------:R-:W-:Y:S05]  /*7940*/  @!P4 BRA `(.L_x_141) ;  /* 0x000000000024c947 */ /* 0x000fea0003800000 */
[----:B------:R-:W-:Y:S01]  /*7950*/  ISETP.NE.U32.AND P2, PT, R70, RZ, PT ;  /* 0x000000ff4600720c */ /* 0x000fe20003f45070 */
[----:B------:R-:W2:Y:S03]  /*7960*/  LDCU.64 UR6, c[0x0][0x358] ;  /* 0x00006b00ff0677ac */ /* 0x000ea60008000a00 */
[----:B------:R-:W-:Y:S11]  /*7970*/  ISETP.NE.AND.EX P2, PT, R71, RZ, PT, P2 ;  /* 0x000000ff4700720c */ /* 0x000ff60003f45320 */
[----:B------:R-:W-:Y:S02]  /*7980*/  @!UPT UIADD3 URZ, UPT, UPT, URZ, URZ, URZ ;  /* 0x000000fffffff290 */ /* 0x000fe4000fffe0ff */
[----:B------:R-:W4:Y:S01]  /*7990*/  @P2 LDC.64 R2, c[0x0][0x8a8] ;  /* 0x00022a00ff022b82 */ /* 0x000f220000000a00 */
[----:B-1----:R-:W-:Y:S04]  /*79a0*/  @P2 IMAD R0, R72, UR36, RZ ;  /* 0x0000002448002c24 */ /* 0x002fe8000f8e02ff */
[----:B----4-:R-:W-:Y:S05]  /*79b0*/  @P2 IMAD.WIDE R2, R0, 0x4, R2 ;  /* 0x0000000400022825 */ /* 0x010fea00078e0202 */
[----:B--2--5:R2:W5:Y:S02]  /*79c0*/  @P2 LDG.E R38, desc[UR6][R2.64] ;  /* 0x0000000602262981 */ /* 0x024564000c1e1900 */
[----:B--2---:R-:W4:Y:S02]  /*79d0*/  @!P2 LDC R38, c[0x0][0x8a0] ;  /* 0x00022800ff26ab82 */ /* 0x004f240000000800 */
.L_x_141:
[----:B---3-5:R-:W-:Y:S01]  /*79e0*/  @P0 ISETP.NE.AND P4, PT, R39, RZ, PT ;  /* 0x000000ff2700020c */ /* 0x028fe20003f85270 */
[----:B-1----:R-:W-:Y:S01]  /*79f0*/  IMAD.U32 R0, RZ, RZ, UR4 ;  /* 0x00000004ff007e24 */ /* 0x002fe2000f8e00ff */
[----:B------:R-:W-:Y:S01]  /*7a00*/  @P0 LOP3.LUT P2, RZ, R80, 0xff, RZ, 0xc0, !PT ;  /* 0x000000ff50ff0812 */ /* 0x000fe2000784c0ff */
[----:B------:R-:W-:Y:S01]  /*7a10*/  BSSY B1, `(.L_x_142) ;  /* 0x0000039000017945 */ /* 0x000fe20003800000 */
[----:B------:R-:W-:Y:S02]  /*7a20*/  @P0 SEL R2, RZ, 0xffffffff, P4 ;  /* 0xffffffffff020807 */ /* 0x000fe40002000000 */
[----:B------:R-:W-:Y:S02]  /*7a30*/  CS2R R46, SRZ ;  /* 0x00000000002e7805 */ /* 0x000fe4000001ff00 */
[----:B------:R-:W-:Y:S02]  /*7a40*/  LEA R16, R36, UR44, 0x3 ;  /* 0x0000002c24107c11 */ /* 0x000fe4000f8e18ff */
[----:B------:R-:W-:Y:S02]  /*7a50*/  CS2R R44, SRZ ;  /* 0x00000000002c7805 */ /* 0x000fe4000001ff00 */
[----:B------:R-:W-:Y:S02]  /*7a60*/  @P1 SEL R2, R0, R2, !P2 ;  /* 0x0000000200021207 */ /* 0x000fe40005000000 */
[----:B------:R-:W-:Y:S02]  /*7a70*/  CS2R R42, SRZ ;  /* 0x00000000002a7805 */ /* 0x000fe4000001ff00 */
[----:B------:R-:W-:Y:S02]  /*7a80*/  SHF.L.U32 R3, R85, 0x1f, RZ ;  /* 0x0000001f55037819 */ /* 0x000fe400000006ff */
[----:B------:R-:W-:Y:S02]  /*7a90*/  CS2R R40, SRZ ;  /* 0x0000000000287805 */ /* 0x000fe4000001ff00 */
[----:B------:R-:W-:Y:S02]  /*7aa0*/  @P0 LOP3.LUT R2, R2, 0x1, RZ, 0xc0, !PT ;  /* 0x0000000102020812 */ /* 0x000fe400078ec0ff */
[----:B------:R-:W-:Y:S02]  /*7ab0*/  PLOP3.LUT P5, PT, PT, PT, PT, 0x8, 0x80 ;  /* 0x000000000080781c */ /* 0x000fe40003fae170 */
[----:B------:R-:W-:Y:S02]  /*7ac0*/  ISETP.NE.U32.OR P1, PT, R2, 0x1, !P0 ;  /* 0x000000010200780c */ /* 0x000fe40004725470 */
[----:B------:R-:W-:Y:S11]  /*7ad0*/  LEA.HI R2, R36, R36, RZ, 0x1 ;  /* 0x0000002424027211 */ /* 0x000ff600078f08ff */
[----:B------:R-:W-:Y:S04]  /*7ae0*/  @P1 SHF.L.U32 R0, R83, 0x1f, RZ ;  /* 0x0000001f53001819 */ /* 0x000fe800000006ff */
[----:B------:R1:W2:Y:S01]  /*7af0*/  @P1 SYNCS.PHASECHK.TRANS64.TRYWAIT P0, [UR44+0x360], R0 ;  /* 0x00036000ff0015a7 */ /* 0x0002a2000800112c */
[----:B------:R3:W3:Y:S01]  /*7b00*/  SYNCS.PHASECHK.TRANS64.TRYWAIT P4, [R16+URZ+0x3a0], R3 ;  /* 0x0003a003100075a7 */ /* 0x0006e200080811ff */
[C---:B-1----:R-:W-:Y:S01]  /*7b10*/  IMAD.SHL.U32 R0, R2.reuse, 0x20, RZ ;  /* 0x0000002002007824 */ /* 0x042fe200078e00ff */
[----:B------:R-:W-:Y:S04]  /*7b20*/  LOP3.LUT R2, R2, 0xffe, RZ, 0xc0, !PT ;  /* 0x00000ffe02027812 */ /* 0x000fe800078ec0ff */
[----:B------:R-:W-:Y:S01]  /*7b30*/  LOP3.LUT R0, R0, 0xffffffc0, RZ, 0xc0, !PT ;  /* 0xffffffc000007812 */ /* 0x000fe200078ec0ff */
[----:B------:R-:W-:Y:S04]  /*7b40*/  IMAD.IADD R2, R36, 0x1, -R2 ;  /* 0x0000000124027824 */ /* 0x000fe800078e0a02 */
[----:B------:R-:W-:Y:S04]  /*7b50*/  IMAD.IADD R0, R37, 0x1, R0 ;  /* 0x0000000125007824 */ /* 0x000fe800078e0200 */
[----:B------:R-:W-:Y:S01]  /*7b60*/  IMAD R2, R2, 0x100000, R0 ;  /* 0x0010000002027824 */ /* 0x000fe200078e0200 */
[----:B--2---:R-:W-:Y:S01]  /*7b70*/  @P1 PLOP3.LUT P5, PT, P0, PT, PT, 0x8, 0x80 ;  /* 0x000000000080181c */ /* 0x004fe200007ae170 */
[----:B------:R-:W-:Y:S01]  /*7b80*/  @!UPT UIADD3 URZ, UPT, UPT, URZ, URZ, URZ ;  /* 0x000000fffffff290 */ /* 0x000fe2000fffe0ff */
[----:B---3--:R-:W-:Y:S11]  /*7b90*/  @!P1 BRA `(.L_x_143) ;  /* 0x0000000000809947 */ /* 0x008ff60003800000 */
[----:B------:R-:W-:Y:S01]  /*7ba0*/  ISETP.NE.U32.AND P0, PT, RZ, UR58, PT ;  /* 0x0000003aff007c0c */ /* 0x000fe2000bf05070 */
[----:B------:R-:W-:Y:S01]  /*7bb0*/  BSSY B0, `(.L_x_144) ;  /* 0x0000012000007945 */ /* 0x000fe20003800000 */
[----:B------:R-:W-:Y:S02]  /*7bc0*/  ISETP.NE.AND P2, PT, R39, RZ, PT ;  /* 0x000000ff2700720c */ /* 0x000fe40003f45270 */
[----:B------:R-:W-:Y:S02]  /*7bd0*/  CS2R R42, SRZ ;  /* 0x00000000002a7805 */ /* 0x000fe4000001ff00 */
[----:B------:R-:W-:Y:S02]  /*7be0*/  ISETP.NE.AND.EX P0, PT, RZ, UR59, PT, P0 ;  /* 0x0000003bff007c0c */ /* 0x000fe4000bf05300 */
[----:B------:R-:W-:Y:S02]  /*7bf0*/  CS2R R40, SRZ ;  /* 0x0000000000287805 */ /* 0x000fe4000001ff00 */
[----:B------:R-:W-:Y:S02]  /*7c00*/  LOP3.LUT P1, RZ, R80, 0xff, RZ, 0xc0, !PT ;  /* 0x000000ff50ff7812 */ /* 0x000fe4000782c0ff */
[----:B------:R-:W-:Y:S02]  /*7c10*/  CS2R R46, SRZ ;  /* 0x00000000002e7805 */ /* 0x000fe4000001ff00 */
[----:B------:R-:W-:Y:S02]  /*7c20*/  SEL R0, RZ, 0xffffffff, P2 ;  /* 0xffffffffff007807 */ /* 0x000fe40001000000 */
[----:B------:R-:W-:Y:S02]  /*7c30*/  CS2R R44, SRZ ;  /* 0x00000000002c7805 */ /* 0x000fe4000001ff00 */
[----:B------:R-:W-:Y:S04]  /*7c40*/  SEL R4, RZ, 0xffffffff, P0 ;  /* 0xffffffffff047807 */ /* 0x000fe80000000000 */
[----:B------:R-:W-:Y:S04]  /*7c50*/  @P3 SEL R0, R4, R0, !P1 ;  /* 0x0000000004003207 */ /* 0x000fe80004800000 */
[----:B------:R-:W-:Y:S04]  /*7c60*/  LOP3.LUT R0, R0, 0x1, RZ, 0xc0, !PT ;  /* 0x0000000100007812 */ /* 0x000fe800078ec0ff */
[----:B------:R-:W-:Y:S01]  /*7c70*/  ISETP.NE.U32.AND P0, PT, R0, 0x1, PT ;  /* 0x000000010000780c */ /* 0x000fe20003f05070 */
[----:B------:R-:W-:Y:S01]  /*7c80*/  @!UPT UIADD3 URZ, UPT, UPT, URZ, URZ, URZ ;  /* 0x000000fffffff290 */ /* 0x000fe2000fffe0ff */
[----:B------:R-:W-:Y:S11]  /*7c90*/  @!P5 BRA `(.L_x_145) ;  /* 0x00000000000cd947 */ /* 0x000ff60003800000 */
[----:B------:R-:W-:Y:S04]  /*7ca0*/  SHF.L.U32 R4, R83, 0x1f, RZ ;  /* 0x0000001f53047819 */ /* 0x000fe800000006ff */
[----:B------:R-:W1:Y:S02]  /*7cb0*/  SYNCS.PHASECHK.TRANS64.TRYWAIT P1, [UR44+0x360], R4 ;  /* 0x00036004ff0075a7 */ /* 0x000e64000802112c */
[----:B-1----:R-:W-:Y:S05]  /*7cc0*/  @!P1 BRA `(.L_x_146) ;  /* 0x00000028001c9947 */ /* 0x002fea0003800000 */
.L_x_145:
[----:B------:R-:W-:Y:S05]  /*7cd0*/  BSYNC B0 ;  /* 0x0000000000007941 */ /* 0x000fea0003800000 */
.L_x_144:
[----:B------:R2:W3:Y:S01]  /*7ce0*/  @P0 LDS.128 R40, [R79+UR44+0x600] ;  /* 0x0006002c4f280984 */ /* 0x0004e20008000c00 */
[----:B------:R-:W-:Y:S01]  /*7cf0*/  UIADD3 UR4, UPT, UPT, UR44, 0x368, URZ ;  /* 0x000003682c047890 */ /* 0x000fe2000fffe0ff */
[----:B------:R-:W-:Y:S02]  /*7d00*/  LOP3.LUT R83, R83, 0x1, RZ, 0x3c, !PT ;  /* 0x0000000153537812 */ /* 0x000fe400078e3cff */
[----:B------:R2:W1:Y:S01]  /*7d10*/  @P0 LDS.128 R44, [R78+0x10] ;  /* 0x000010004e2c0984 */ /* 0x0004620000000c00 */
[----:B------:R-:W-:Y:S01]  /*7d20*/  UPRMT UR4, UR48, 0x654, UR4 ;  /* 0x0000065430047896 */ /* 0x000fe20008000004 */
[----:B------:R-:W-:Y:S01]  /*7d30*/  @!PT LDS RZ, [RZ] ;  /* 0x00000000fffff984 */ /* 0x000fe20000000800 */
[----:B------:R-:W-:Y:S01]  /*7d40*/  @!PT LDS RZ, [RZ] ;  /* 0x00000000fffff984 */ /* 0x000fe20000000800 */
[----:B------:R-:W-:Y:S01]  /*7d50*/  @!PT LDS RZ, [RZ] ;  /* 0x00000000fffff984 */ /* 0x000fe20000000800 */
[----:B------:R-:W-:Y:S01]  /*7d60*/  @!PT LDS RZ, [RZ] ;  /* 0x00000000fffff984 */ /* 0x000fe20000000800 */
[----:B------:R5:W-:Y:S06]  /*7d70*/  MEMBAR.ALL.CTA ;  /* 0x0000000000007992 */ /* 0x000bec0000008000 */
[----:B-----5:R-:W5:Y:S02]  /*7d80*/  FENCE.VIEW.ASYNC.S ;  /* 0x00000000000073c6 */ /* 0x020f640000000000 */
[----:B-----5:R-:W-:Y:S03]  /*7d90*/  SYNCS.ARRIVE.TRANS64.RED.A1T0 RZ, [UR4], RZ ;  /* 0x000000ffffff79a7 */ /* 0x020fe60008100404 */
.L_x_143:
[----:B------:R-:W-:Y:S05]  /*7da0*/  BSYNC B1 ;  /* 0x0000000000017941 */ /* 0x000fea0003800000 */
.L_x_142:
[----:B-1----:R-:W-:Y:S04]  /*7db0*/  SHF.R.U32.HI R0, RZ, 0x15, R2 ;  /* 0x00000015ff007819 */ /* 0x002fe80000011602 */
[----:B------:R-:W-:Y:S01]  /*7dc0*/  LOP3.LUT P0, RZ, R0, 0x3, R81, 0x48, !PT ;  /* 0x0000000300ff7812 */ /* 0x000fe20007804851 */
[----:B------:R-:W-:Y:S01]  /*7dd0*/  @!UPT UIADD3 URZ, UPT, UPT, URZ, URZ, URZ ;  /* 0x000000fffffff290 */ /* 0x000fe2000fffe0ff */
[----:B------:R-:W-:Y:S11]  /*7de0*/  @P4 BRA `(.L_x_147) ;  /* 0x0000000000084947 */ /* 0x000ff60003800000 */
[----:B------:R-:W1:Y:S02]  /*7df0*/  SYNCS.PHASECHK.TRANS64.TRYWAIT P1, [R16+URZ+0x3a0], R3 ;  /* 0x0003a003100075a7 */ /* 0x000e6400080211ff */
[----:B-1----:R-:W-:Y:S05]  /*7e00*/  @!P1 BRA `(.L_x_148) ;  /* 0x0000002400e49947 */ /* 0x002fea0003800000 */
.L_x_147:
[----:B------:R-:W-:Y:S05]  /*7e10*/  @!P0 BRA `(.L_x_149) ;  /* 0x0000000000408947 */ /* 0x000fea0003800000 */
[----:B------:R-:W1:Y:S01]  /*7e20*/  LDCU.64 UR8, c[0x4][0x70] ;  /* 0x01000e00ff0877ac */ /* 0x000e620008000a00 */
[----:B------:R-:W-:Y:S01]  /*7e30*/  MOV R15, 0x0 ;  /* 0x00000000000f7802 */ /* 0x000fe20000000f00 */
[----:B------:R-:W-:Y:S02]  /*7e40*/  HFMA2 R12, -RZ, RZ, 0, 5.9604644775390625e-08 ;  /* 0x00000001ff0c7431 */ /* 0x000fe400000001ff */
[----:B------:R-:W-:Y:S02]  /*7e50*/  IMAD.MOV.U32 R8, RZ, RZ, 0x192 ;  /* 0x00000192ff087424 */ /* 0x000fe400078e00ff */
[----:B------:R-:W-:Y:S01]  /*7e60*/  IMAD.MOV.U32 R13, RZ, RZ, RZ ;  /* 0x000000ffff0d7224 */ /* 0x000fe200078e00ff */
[----:B------:R-:W5:Y:S01]  /*7e70*/  LDCU.64 UR6, c[0x4][0x78] ;  /* 0x01000f00ff0677ac */ /* 0x000f620008000a00 */
[----:B------:R-:W2:Y:S01]  /*7e80*/  LDC.64 R14, c[0x4][R15] ;  /* 0x010000000f0e7b82 */ /* 0x000ea20000000a00 */
[----:B------:R-:W3:Y:S01]  /*7e90*/  LDCU.64 UR4, c[0x4][0x10] ;  /* 0x01000200ff0477ac */ /* 0x000ee20008000a00 */
[----:B-1----:R-:W-:Y:S01]  /*7ea0*/  MOV R5, UR9 ;  /* 0x0000000900057c02 */ /* 0x002fe20008000f00 */
[----:B------:R-:W-:Y:S01]  /*7eb0*/  IMAD.U32 R4, RZ, RZ, UR8 ;  /* 0x00000008ff047e24 */ /* 0x000fe2000f8e00ff */
[----:B-----5:R-:W-:Y:S01]  /*7ec0*/  MOV R7, UR7 ;  /* 0x0000000700077c02 */ /* 0x020fe20008000f00 */
[----:B------:R-:W-:Y:S01]  /*7ed0*/  IMAD.U32 R6, RZ, RZ, UR6 ;  /* 0x00000006ff067e24 */ /* 0x000fe2000f8e00ff */
[----:B---3--:R-:W-:Y:S01]  /*7ee0*/  MOV R11, UR5 ;  /* 0x00000005000b7c02 */ /* 0x008fe20008000f00 */
[----:B------:R-:W-:Y:S02]  /*7ef0*/  IMAD.U32 R10, RZ, RZ, UR4 ;  /* 0x00000004ff0a7e24 */ /* 0x000fe4000f8e00ff */
[----:B------:R-:W-:Y:S07]  /*7f00*/  LEPC R20, `(.L_x_149) ;  /* 0x000000001014794e */ /* 0x000fee0000000000 */
[----:B--2-4-:R-:W-:Y:S05]  /*7f10*/  CALL.ABS.NOINC R14 ;  /* 0x000000000e007343 */ /* 0x014fea0003c00000 */
.L_x_149:
[----:B------:R-:W-:Y:S01]  /*7f20*/  LOP3.LUT P0, RZ, R69, 0x60, RZ, 0xc0, !PT ;  /* 0x0000006045ff7812 */ /* 0x000fe2000780c0ff */
[----:B------:R-:W-:Y:S05]  /*7f30*/  WARPSYNC.ALL ;  /* 0x0000000000007948 */ /* 0x000fea0003800000 */
[----:B---3--:R-:W-:Y:S01]  /*7f40*/  IMAD.SHL.U32 R66, R41, 0x100, RZ ;  /* 0x0000010029427824 */ /* 0x008fe200078e00ff */
[----:B------:R-:W-:Y:S01]  /*7f50*/  R2UR UR4, R2 ;  /* 0x00000000020472ca */ /* 0x000fe200000e0000 */
[----:B------:R-:W-:Y:S01]  /*7f60*/  IMAD.SHL.U32 R60, R43, 0x100, RZ ;  /* 0x000001002b3c7824 */ /* 0x000fe200078e00ff */
[----:B------:R-:W-:Y:S01]  /*7f70*/  R2UR UR5, R16 ;  /* 0x00000000100572ca */ /* 0x000fe200000e0000 */
[----:B------:R-:W-:Y:S01]  /*7f80*/  IMAD.SHL.U32 R48, R47, 0x100, RZ ;  /* 0x000001002f307824 */ /* 0x000fe200078e00ff */
[C---:B------:R-:W-:Y:S01]  /*7f90*/  SHF.L.U32 R2, R40.reuse, 0x10, RZ ;  /* 0x0000001028027819 */ /* 0x040fe200000006ff */
[----:B------:R-:W-:Y:S01]  /*7fa0*/  IMAD.SHL.U32 R54, R45, 0x100, RZ ;  /* 0x000001002d367824 */ /* 0x000fe200078e00ff */
[C---:B------:R-:W-:Y:S01]  /*7fb0*/  PRMT R0, R40.reuse, 0x8880, RZ ;  /* 0x0000888028007816 */ /* 0x040fe200000000ff */
[----:B------:R-:W-:Y:S01]  /*7fc0*/  BSSY.RECONVERGENT B0, `(.L_x_150) ;  /* 0x000009f000007945 */ /* 0x000fe20003800200 */
[----:B------:R-:W-:Y:S02]  /*7fd0*/  SHF.L.U32 R3, R40, 0x8, RZ ;  /* 0x0000000828037819 */ /* 0x000fe400000006ff */
[----:B------:R-:W-:Y:S02]  /*7fe0*/  SHF.R.S32.HI R2, RZ, 0x18, R2 ;  /* 0x00000018ff027819 */ /* 0x000fe40000011402 */
[----:B------:R-:W-:Y:S01]  /*7ff0*/  PRMT R68, R41, 0x8880, RZ ;  /* 0x0000888029447816 */ /* 0x000fe200000000ff */
[----:B------:R-:W-:Y:S01]  /*8000*/  LDTM.16dp32bit_t0_t15.x32 R4, tmem[UR4] ;  /* 0x00000004000479ee */ /* 0x000fe20008a80000 */
[----:B------:R-:W1:Y:S01]  /*8010*/  LDTM.16dp32bit_t16_t31.x32 R4, tmem[UR4+0x20] ;  /* 0x00002004000479ee */ /* 0x000e620008aa0000 */
[----:B------:R-:W-:Y:S01]  /*8020*/  NOP ;  /* 0x0000000000007918 */ /* 0x000fe20000000000 */
[----:B------:R-:W-:Y:S01]  /*8030*/  UIADD3 UR4, UPT, UPT, UR5, 0x3c0, URZ ;  /* 0x000003c005047890 */ /* 0x000fe2000fffe0ff */
[----:B------:R-:W-:Y:S02]  /*8040*/  SHF.R.S32.HI R40, RZ, 0x18, R40 ;  /* 0x00000018ff287819 */ /* 0x000fe40000011428 */
[C---:B------:R-:W-:Y:S01]  /*8050*/  PRMT R65, R42.reuse, 0x8880, RZ ;  /* 0x000088802a417816 */ /* 0x040fe200000000ff */
[----:B------:R-:W-:Y:S01]  /*8060*/  UPRMT UR4, UR48, 0x654, UR4 ;  /* 0x0000065430047896 */ /* 0x000fe20008000004 */
[C---:B------:R-:W-:Y:S02]  /*8070*/  SHF.L.U32 R64, R42.reuse, 0x10, RZ ;  /* 0x000000102a407819 */ /* 0x040fe400000006ff */
[----:B------:R-:W-:Y:S02]  /*8080*/  SHF.L.U32 R63, R42, 0x8, RZ ;  /* 0x000000082a3f7819 */ /* 0x000fe400000006ff */
[----:B------:R-:W-:Y:S02]  /*8090*/  SHF.R.S32.HI R42, RZ, 0x18, R42 ;  /* 0x00000018ff2a7819 */ /* 0x000fe4000001142a */
[C---:B------:R-:W-:Y:S02]  /*80a0*/  PRMT R62, R43.reuse, 0x8880, RZ ;  /* 0x000088802b3e7816 */ /* 0x040fe400000000ff */
[----:B-1----:R-:W-:Y:S01]  /*80b0*/  SYNCS.ARRIVE.TRANS64.RED.A1T0 RZ, [UR4], RZ ;  /* 0x000000ffffff79a7 */ /* 0x002fe20008100404 */
[----:B------:R-:W-:Y:S02]  /*80c0*/  SHF.L.U32 R61, R43, 0x10, RZ ;  /* 0x000000102b3d7819 */ /* 0x000fe400000006ff */
[----:B------:R-:W-:Y:S02]  /*80d0*/  SHF.R.S32.HI R43, RZ, 0x18, R43 ;  /* 0x00000018ff2b7819 */ /* 0x000fe4000001142b */
[----:B------:R-:W-:Y:S02]  /*80e0*/  SHF.L.U32 R51, R46, 0x8, RZ ;  /* 0x000000082e337819 */ /* 0x000fe400000006ff */
[----:B------:R-:W-:Y:S01]  /*80f0*/  SHF.R.S32.HI R3, RZ, 0x18, R3 ;  /* 0x00000018ff037819 */ /* 0x000fe20000011403 */
[C---:B----4-:R-:W-:Y:S01]  /*8100*/  IMAD R4, R38.reuse, R4, RZ ;  /* 0x0000000426047224 */ /* 0x050fe200078e02ff */
[----:B------:R-:W-:Y:S01]  /*8110*/  SHF.L.U32 R67, R41, 0x10, RZ ;  /* 0x0000001029437819 */ /* 0x000fe200000006ff */
[C---:B------:R-:W-:Y:S01]  /*8120*/  IMAD R5, R38.reuse, R5, RZ ;  /* 0x0000000526057224 */ /* 0x040fe200078e02ff */
[----:B------:R-:W-:Y:S01]  /*8130*/  SHF.R.S32.HI R41, RZ, 0x18, R41 ;  /* 0x00000018ff297819 */ /* 0x000fe20000011429 */
[----:B------:R-:W-:Y:S01]  /*8140*/  IMAD R6, R38, R6, RZ ;  /* 0x0000000626067224 */ /* 0x000fe200078e02ff */
[----:B------:R-:W-:Y:S01]  /*8150*/  PRMT R59, R44, 0x8880, RZ ;  /* 0x000088802c3b7816 */ /* 0x000fe200000000ff */
[----:B------:R-:W-:Y:S01]  /*8160*/  IMAD R4, R0, R39, R4 ;  /* 0x0000002700047224 */ /* 0x000fe200078e0204 */
[----:B------:R-:W-:Y:S01]  /*8170*/  MOV R0, R68 ;  /* 0x0000004400007202 */ /* 0x000fe20000000f00 */
[----:B------:R-:W-:Y:S01]  /*8180*/  IMAD R7, R38, R7, RZ ;  /* 0x0000000726077224 */ /* 0x000fe200078e02ff */
[----:B------:R-:W-:Y:S01]  /*8190*/  SHF.L.U32 R58, R44, 0x10, RZ ;  /* 0x000000102c3a7819 */ /* 0x000fe200000006ff */
[-C--:B------:R-:W-:Y:S01]  /*81a0*/  IMAD R5, R2, R39.reuse, R5 ;  /* 0x0000002702057224 */ /* 0x080fe200078e0205 */
[----:B------:R-:W-:Y:S01]  /*81b0*/  SHF.R.S32.HI R2, RZ, 0x18, R67 ;  /* 0x00000018ff027819 */ /* 0x000fe20000011443 */
[-C--:B------:R-:W-:Y:S01]  /*81c0*/  IMAD R6, R3, R39.reuse, R6 ;  /* 0x0000002703067224 */ /* 0x080fe200078e0206 */
[----:B------:R-:W-:Y:S01]  /*81d0*/  SHF.R.S32.HI R3, RZ, 0x18, R66 ;  /* 0x00000018ff037819 */ /* 0x000fe20000011442 */
[----:B------:R-:W-:Y:S01]  /*81e0*/  IMAD R8, R38, R8, RZ ;  /* 0x0000000826087224 */ /* 0x000fe200078e02ff */
[C---:B------:R-:W-:Y:S01]  /*81f0*/  PRMT R56, R45.reuse, 0x8880, RZ ;  /* 0x000088802d387816 */ /* 0x040fe200000000ff */
[----:B------:R-:W-:Y:S01]  /*8200*/  IMAD R7, R40, R39, R7 ;  /* 0x0000002728077224 */ /* 0x000fe200078e0207 */
[----:B------:R-:W-:Y:S01]  /*8210*/  MOV R40, R65 ;  /* 0x0000004100287202 */ /* 0x000fe20000000f00 */
[----:B------:R-:W-:Y:S01]  /*8220*/  IMAD R9, R38, R9, RZ ;  /* 0x0000000926097224 */ /* 0x000fe200078e02ff */
[----:B------:R-:W-:Y:S01]  /*8230*/  SHF.L.U32 R55, R45, 0x10, RZ ;  /* 0x000000102d377819 */ /* 0x000fe200000006ff */
[-C--:B------:R-:W-:Y:S01]  /*8240*/  IMAD R8, R0, R39.reuse, R8 ;  /* 0x0000002700087224 */ /* 0x080fe200078e0208 */
[----:B------:R-:W-:Y:S01]  /*8250*/  PRMT R53, R46, 0x8880, RZ ;  /* 0x000088802e357816 */ /* 0x000fe200000000ff */
[----:B------:R-:W-:Y:S01]  /*8260*/  IMAD R10, R38, R10, RZ ;  /* 0x0000000a260a7224 */ /* 0x000fe200078e02ff */
[----:B------:R-:W-:Y:S01]  /*8270*/  SHF.R.S32.HI R45, RZ, 0x18, R45 ;  /* 0x00000018ff2d7819 */ /* 0x000fe2000001142d */
[----:B------:R-:W-:Y:S01]  /*8280*/  IMAD R9, R2, R39, R9 ;  /* 0x0000002702097224 */ /* 0x000fe200078e0209 */
[----:B------:R-:W-:Y:S01]  /*8290*/  SHF.L.U32 R52, R46, 0x10, RZ ;  /* 0x000000102e347819 */ /* 0x000fe200000006ff */
[C---:B------:R-:W-:Y:S01]  /*82a0*/  IMAD R0, R38.reuse, R20, RZ ;  /* 0x0000001426007224 */ /* 0x040fe200078e02ff */
[C---:B------:R-:W-:Y:S01]  /*82b0*/  PRMT R50, R47.reuse, 0x8880, RZ ;  /* 0x000088802f327816 */ /* 0x040fe200000000ff */
[C---:B------:R-:W-:Y:S01]  /*82c0*/  IMAD R11, R38.reuse, R11, RZ ;  /* 0x0000000b260b7224 */ /* 0x040fe200078e02ff */
[----:B------:R-:W-:Y:S01]  /*82d0*/  SHF.R.S32.HI R46, RZ, 0x18, R46 ;  /* 0x00000018ff2e7819 */ /* 0x000fe2000001142e */
[C---:B------:R-:W-:Y:S01]  /*82e0*/  IMAD R2, R38.reuse, R21, RZ ;  /* 0x0000001526027224 */ /* 0x040fe200078e02ff */
[----:B------:R-:W-:Y:S01]  /*82f0*/  SHF.L.U32 R49, R47, 0x10, RZ ;  /* 0x000000102f317819 */ /* 0x000fe200000006ff */
[C---:B------:R-:W-:Y:S01]  /*8300*/  IMAD R20, R38.reuse, R24, RZ ;  /* 0x0000001826147224 */ /* 0x040fe200078e02ff */
[----:B------:R-:W-:Y:S01]  /*8310*/  SHF.R.S32.HI R47, RZ, 0x18, R47 ;  /* 0x00000018ff2f7819 */ /* 0x000fe2000001142f */
[----:B------:R-:W-:Y:S01]  /*8320*/  IMAD R21, R38, R25, RZ ;  /* 0x0000001926157224 */ /* 0x000fe200078e02ff */
[----:B------:R-:W-:Y:S01]  /*8330*/  SHF.L.U32 R57, R44, 0x8, RZ ;  /* 0x000000082c397819 */ /* 0x000fe200000006ff */
[----:B------:R-:W-:Y:S01]  /*8340*/  IMAD R24, R38, R28, RZ ;  /* 0x0000001c26187224 */ /* 0x000fe200078e02ff */
[----:B------:R-:W-:Y:S01]  /*8350*/  SHF.R.S32.HI R44, RZ, 0x18, R44 ;  /* 0x00000018ff2c7819 */ /* 0x000fe2000001142c */
[----:B------:R-:W-:Y:S01]  /*8360*/  IMAD R10, R3, R39, R10 ;  /* 0x00000027030a7224 */ /* 0x000fe200078e020a */
[----:B------:R-:W-:Y:S01]  /*8370*/  IADD3 R36, PT, PT, R36, 0x1, RZ ;  /* 0x0000000124247810 */ /* 0x000fe20007ffe0ff */
[C---:B------:R-:W-:Y:S02]  /*8380*/  IMAD R12, R38.reuse, R12, RZ ;  /* 0x0000000c260c7224 */ /* 0x040fe400078e02ff */
[C---:B------:R-:W-:Y:S02]  /*8390*/  IMAD R25, R38.reuse, R29, RZ ;  /* 0x0000001d26197224 */ /* 0x040fe400078e02ff */
[C---:B------:R-:W-:Y:S01]  /*83a0*/  IMAD R28, R38.reuse, R32, RZ ;  /* 0x00000020261c7224 */ /* 0x040fe200078e02ff */
[----:B------:R-:W-:Y:S01]  /*83b0*/  SHF.R.S32.HI R32, RZ, 0x18, R64 ;  /* 0x00000018ff207819 */ /* 0x000fe20000011440 */
[C---:B------:R-:W-:Y:S01]  /*83c0*/  IMAD R29, R38.reuse, R33, RZ ;  /* 0x00000021261d7224 */ /* 0x040fe200078e02ff */
[----:B------:R-:W-:Y:S01]  /*83d0*/  I2IP.S8.S32.SAT R33, R7, R6, RZ ;  /* 0x0000000607217239 */ /* 0x000fe200000014ff */
[----:B------:R-:W-:Y:S01]  /*83e0*/  IMAD R11, R41, R39, R11 ;  /* 0x00000027290b7224 */ /* 0x000fe200078e020b */
[----:B------:R-:W-:Y:S01]  /*83f0*/  MOV R7, R62 ;  /* 0x0000003e00077202 */ /* 0x000fe20000000f00 */
[C---:B------:R-:W-:Y:S01]  /*8400*/  IMAD R13, R38.reuse, R13, RZ ;  /* 0x0000000d260d7224 */ /* 0x040fe200078e02ff */
[----:B------:R-:W-:Y:S01]  /*8410*/  SHF.R.S32.HI R6, RZ, 0x18, R63 ;  /* 0x00000018ff067819 */ /* 0x000fe2000001143f */
[----:B------:R-:W-:Y:S01]  /*8420*/  IMAD R14, R38, R14, RZ ;  /* 0x0000000e260e7224 */ /* 0x000fe200078e02ff */
[----:B------:R-:W-:Y:S01]  /*8430*/  I2IP.S8.S32.SAT R41, R11, R10, RZ ;  /* 0x0000000a0b297239 */ /* 0x000fe200000014ff */
[----:B------:R-:W-:Y:S01]  /*8440*/  IMAD R12, R40, R39, R12 ;  /* 0x00000027280c7224 */ /* 0x000fe200078e020c */
[----:B------:R-:W-:Y:S01]  /*8450*/  I2IP.S8.S32.SAT R40, R5, R4, R33 ;  /* 0x0000000405287239 */ /* 0x000fe20000001421 */
[----:B------:R-:W-:Y:S01]  /*8460*/  IMAD R15, R38, R15, RZ ;  /* 0x0000000f260f7224 */ /* 0x000fe200078e02ff */
[----:B------:R-:W-:Y:S01]  /*8470*/  I2IP.S8.S32.SAT R41, R9, R8, R41 ;  /* 0x0000000809297239 */ /* 0x000fe20000001429 */
[-C--:B------:R-:W-:Y:S01]  /*8480*/  IMAD R13, R32, R39.reuse, R13 ;  /* 0x00000027200d7224 */ /* 0x080fe200078e020d */
[----:B------:R-:W-:Y:S01]  /*8490*/  SHF.R.S32.HI R10, RZ, 0x18, R61 ;  /* 0x00000018ff0a7819 */ /* 0x000fe2000001143d */
[----:B------:R-:W-:Y:S01]  /*84a0*/  IMAD R16, R38, R16, RZ ;  /* 0x0000001026107224 */ /* 0x000fe200078e02ff */
[----:B------:R-:W-:Y:S01]  /*84b0*/  SHF.R.S32.HI R5, RZ, 0x18, R58 ;  /* 0x00000018ff057819 */ /* 0x000fe2000001143a */
[----:B------:R-:W-:Y:S01]  /*84c0*/  IMAD R14, R6, R39, R14 ;  /* 0x00000027060e7224 */ /* 0x000fe200078e020e */
[----:B------:R-:W-:Y:S01]  /*84d0*/  SHF.R.S32.HI R11, RZ, 0x18, R60 ;  /* 0x00000018ff0b7819 */ /* 0x000fe2000001143c */
[----:B------:R-:W-:Y:S01]  /*84e0*/  IMAD R17, R38, R17, RZ ;  /* 0x0000001126117224 */ /* 0x000fe200078e02ff */
[----:B------:R-:W-:Y:S01]  /*84f0*/  SHF.R.S32.HI R6, RZ, 0x18, R57 ;  /* 0x00000018ff067819 */ /* 0x000fe20000011439 */
[-C--:B------:R-:W-:Y:S02]  /*8500*/  IMAD R15, R42, R39.reuse, R15 ;  /* 0x000000272a0f7224 */ /* 0x080fe400078e020f */
[C---:B------:R-:W-:Y:S02]  /*8510*/  IMAD R18, R38.reuse, R18, RZ ;  /* 0x0000001226127224 */ /* 0x040fe400078e02ff */
[----:B------:R-:W-:Y:S01]  /*8520*/  IMAD R16, R7, R39, R16 ;  /* 0x0000002707107224 */ /* 0x000fe200078e0210 */
[----:B------:R-:W-:Y:S01]  /*8530*/  I2IP.S8.S32.SAT R14, R15, R14, RZ ;  /* 0x0000000e0f0e7239 */ /* 0x000fe200000014ff */
[----:B------:R-:W-:Y:S01]  /*8540*/  IMAD R19, R38, R19, RZ ;  /* 0x0000001326137224 */ /* 0x000fe200078e02ff */
[----:B------:R-:W-:Y:S01]  /*8550*/  SHF.R.S32.HI R7, RZ, 0x18, R48 ;  /* 0x00000018ff077819 */ /* 0x000fe20000011430 */
[-C--:B------:R-:W-:Y:S01]  /*8560*/  IMAD R17, R10, R39.reuse, R17 ;  /* 0x000000270a117224 */ /* 0x080fe200078e0211 */
[----:B------:R-:W-:Y:S01]  /*8570*/  I2IP.S8.S32.SAT R42, R13, R12, R14 ;  /* 0x0000000c0d2a7239 */ /* 0x000fe2000000140e */
[-C--:B------:R-:W-:Y:S02]  /*8580*/  IMAD R18, R11, R39.reuse, R18 ;  /* 0x000000270b127224 */ /* 0x080fe400078e0212 */
[----:B------:R-:W-:Y:S02]  /*8590*/  IMAD.MOV.U32 R4, RZ, RZ, R59 ;  /* 0x000000ffff047224 */ /* 0x000fe400078e003b */
[-C--:B------:R-:W-:Y:S02]  /*85a0*/  IMAD R19, R43, R39.reuse, R19 ;  /* 0x000000272b137224 */ /* 0x080fe400078e0213 */
[----:B------:R-:W-:Y:S02]  /*85b0*/  IMAD R3, R38, R22, RZ ;  /* 0x0000001626037224 */ /* 0x000fe400078e02ff */
[----:B------:R-:W-:Y:S01]  /*85c0*/  IMAD R0, R4, R39, R0 ;  /* 0x0000002704007224 */ /* 0x000fe200078e0200 */
[----:B------:R-:W-:Y:S01]  /*85d0*/  I2IP.S8.S32.SAT R18, R19, R18, RZ ;  /* 0x0000001213127239 */ /* 0x000fe200000014ff */
[----:B------:R-:W-:Y:S01]  /*85e0*/  IMAD R23, R38, R23, RZ ;  /* 0x0000001726177224 */ /* 0x000fe200078e02ff */
[----:B------:R-:W-:Y:S01]  /*85f0*/  MOV R4, R56 ;  /* 0x0000003800047202 */ /* 0x000fe20000000f00 */
[-C--:B------:R-:W-:Y:S01]  /*8600*/  IMAD R2, R5, R39.reuse, R2 ;  /* 0x0000002705027224 */ /* 0x080fe200078e0202 */
[----:B------:R-:W-:Y:S01]  /*8610*/  I2IP.S8.S32.SAT R43, R17, R16, R18 ;  /* 0x00000010112b7239 */ /* 0x000fe20000001412 */
[-C--:B------:R-:W-:Y:S01]  /*8620*/  IMAD R3, R6, R39.reuse, R3 ;  /* 0x0000002706037224 */ /* 0x080fe200078e0203 */
[----:B------:R-:W-:Y:S01]  /*8630*/  SHF.R.S32.HI R5, RZ, 0x18, R55 ;  /* 0x00000018ff057819 */ /* 0x000fe20000011437 */
[-C--:B------:R-:W-:Y:S01]  /*8640*/  IMAD R23, R44, R39.reuse, R23 ;  /* 0x000000272c177224 */ /* 0x080fe200078e0217 */
[----:B------:R-:W-:Y:S01]  /*8650*/  SHF.R.S32.HI R6, RZ, 0x18, R54 ;  /* 0x00000018ff067819 */ /* 0x000fe20000011436 */
[----:B------:R-:W-:Y:S01]  /*8660*/  IMAD R22, R38, R26, RZ ;  /* 0x0000001a26167224 */ /* 0x000fe200078e02ff */
[----:B------:R1:W-:Y:S01]  /*8670*/  STS.128 [R79+UR44+0x1600], R40 ;  /* 0x001600284f007988 */ /* 0x0003e20008000c2c */
[----:B------:R-:W-:Y:S01]  /*8680*/  IMAD R20, R4, R39, R20 ;  /* 0x0000002704147224 */ /* 0x000fe200078e0214 */
[----:B------:R-:W-:Y:S01]  /*8690*/  I2IP.S8.S32.SAT R3, R23, R3, RZ ;  /* 0x0000000317037239 */ /* 0x000fe200000014ff */
[----:B------:R-:W-:Y:S01]  /*86a0*/  IMAD R27, R38, R27, RZ ;  /* 0x0000001b261b7224 */ /* 0x000fe200078e02ff */
[----:B------:R-:W-:Y:S01]  /*86b0*/  MOV R4, R53 ;  /* 0x0000003500047202 */ /* 0x000fe20000000f00 */
[-C--:B------:R-:W-:Y:S01]  /*86c0*/  IMAD R21, R5, R39.reuse, R21 ;  /* 0x0000002705157224 */ /* 0x080fe200078e0215 */
[----:B------:R-:W-:Y:S01]  /*86d0*/  SHF.R.S32.HI R5, RZ, 0x18, R52 ;  /* 0x00000018ff057819 */ /* 0x000fe20000011434 */
[-C--:B------:R-:W-:Y:S01]  /*86e0*/  IMAD R22, R6, R39.reuse, R22 ;  /* 0x0000002706167224 */ /* 0x080fe200078e0216 */
[----:B------:R-:W-:Y:S01]  /*86f0*/  SHF.R.S32.HI R6, RZ, 0x18, R49 ;  /* 0x00000018ff067819 */ /* 0x000fe20000011431 */
[-C--:B------:R-:W-:Y:S02]  /*8700*/  IMAD R27, R45, R39.reuse, R27 ;  /* 0x000000272d1b7224 */ /* 0x080fe400078e021b */
[-C--:B------:R-:W-:Y:S01]  /*8710*/  IMAD R24, R4, R39.reuse, R24 ;  /* 0x0000002704187224 */ /* 0x080fe200078e0218 */
[----:B------:R-:W-:Y:S01]  /*8720*/  SHF.R.S32.HI R4, RZ, 0x18, R51 ;  /* 0x00000018ff047819 */ /* 0x000fe20000011433 */
[C---:B------:R-:W-:Y:S02]  /*8730*/  IMAD R26, R38.reuse, R30, RZ ;  /* 0x0000001e261a7224 */ /* 0x040fe400078e02ff */
[----:B------:R-:W-:Y:S01]  /*8740*/  IMAD R25, R5, R39, R25 ;  /* 0x0000002705197224 */ /* 0x000fe200078e0219 */
[----:B------:R-:W-:Y:S01]  /*8750*/  MOV R5, R50 ;  /* 0x0000003200057202 */ /* 0x000fe20000000f00 */
[----:B------:R-:W-:Y:S02]  /*8760*/  IMAD R31, R38, R31, RZ ;  /* 0x0000001f261f7224 */ /* 0x000fe400078e02ff */
[-C--:B------:R-:W-:Y:S01]  /*8770*/  IMAD R26, R4, R39.reuse, R26 ;  /* 0x00000027041a7224 */ /* 0x080fe200078e021a */
[----:B------:R-:W-:Y:S01]  /*8780*/  I2IP.S8.S32.SAT R4, R2, R0, R3 ;  /* 0x0000000002047239 */ /* 0x000fe20000001403 */
[-C--:B------:R-:W-:Y:S02]  /*8790*/  IMAD R31, R46, R39.reuse, R31 ;  /* 0x000000272e1f7224 */ /* 0x080fe400078e021f */
[-C--:B------:R-:W-:Y:S01]  /*87a0*/  IMAD R28, R5, R39.reuse, R28 ;  /* 0x00000027051c7224 */ /* 0x080fe200078e021c */
[----:B------:R-:W-:Y:S01]  /*87b0*/  I2IP.S8.S32.SAT R5, R27, R22, RZ ;  /* 0x000000161b057239 */ /* 0x000fe200000014ff */
[----:B------:R-:W-:Y:S02]  /*87c0*/  IMAD R30, R38, R34, RZ ;  /* 0x00000022261e7224 */ /* 0x000fe400078e02ff */
[----:B------:R-:W-:Y:S01]  /*87d0*/  IMAD R29, R6, R39, R29 ;  /* 0x00000027061d7224 */ /* 0x000fe200078e021d */
[----:B------:R-:W-:Y:S01]  /*87e0*/  I2IP.S8.S32.SAT R6, R31, R26, RZ ;  /* 0x0000001a1f067239 */ /* 0x000fe200000014ff */
[----:B------:R-:W-:Y:S01]  /*87f0*/  IMAD R35, R38, R35, RZ ;  /* 0x0000002326237224 */ /* 0x000fe200078e02ff */
[----:B------:R-:W-:Y:S01]  /*8800*/  I2IP.S8.S32.SAT R5, R21, R20, R5 ;  /* 0x0000001415057239 */ /* 0x000fe20000001405 */
[-C--:B------:R-:W-:Y:S01]  /*8810*/  IMAD R30, R7, R39.reuse, R30 ;  /* 0x00000027071e7224 */ /* 0x080fe200078e021e */
[----:B------:R-:W-:Y:S01]  /*8820*/  I2IP.S8.S32.SAT R6, R25, R24, R6 ;  /* 0x0000001819067239 */ /* 0x000fe20000001406 */
[----:B------:R-:W-:Y:S05]  /*8830*/  IMAD R35, R47, R39, R35 ;  /* 0x000000272f237224 */ /* 0x000fea00078e0223 */
[----:B------:R-:W-:Y:S04]  /*8840*/  I2IP.S8.S32.SAT R7, R35, R30, RZ ;  /* 0x0000001e23077239 */ /* 0x000fe800000014ff */
[----:B------:R-:W-:Y:S05]  /*8850*/  I2IP.S8.S32.SAT R7, R29, R28, R7 ;  /* 0x0000001c1d077239 */ /* 0x000fea0000001407 */
[----:B------:R1:W-:Y:S01]  /*8860*/  STS.128 [R78+0x1010], R4 ;  /* 0x001010044e007388 */ /* 0x0003e20000000c00 */
[----:B------:R-:W-:Y:S01]  /*8870*/  @!PT LDS RZ, [RZ] ;  /* 0x00000000fffff984 */ /* 0x000fe20000000800 */
[----:B------:R-:W-:Y:S01]  /*8880*/  @!PT LDS RZ, [RZ] ;  /* 0x00000000fffff984 */ /* 0x000fe20000000800 */
[----:B------:R-:W-:Y:S01]  /*8890*/  @!PT LDS RZ, [RZ] ;  /* 0x00000000fffff984 */ /* 0x000fe20000000800 */
[----:B------:R-:W-:Y:S01]  /*88a0*/  @!PT LDS RZ, [RZ] ;  /* 0x00000000fffff984 */ /* 0x000fe20000000800 */
[----:B------:R3:W-:Y:S07]  /*88b0*/  MEMBAR.ALL.CTA ;  /* 0x0000000000007992 */ /* 0x0007ee0000008000 */
[----:B---3--:R-:W3:Y:S02]  /*88c0*/  FENCE.VIEW.ASYNC.S ;  /* 0x00000000000073c6 */ /* 0x008ee40000000000 */
[----:B---3--:R-:W-:Y:S06]  /*88d0*/  BAR.SYNC.DEFER_BLOCKING 0x1, 0x80 ;  /* 0x0042000000007b1d */ /* 0x008fec0000010000 */
[----:B------:R-:W-:Y:S05]  /*88e0*/  @P0 BRA `(.L_x_151) ;  /* 0x0000000000300947 */ /* 0x000fea0003800000 */
[----:B------:R-:W-:Y:S02]  /*88f0*/  UIADD3 UR4, UPT, UPT, UR44, 0x1600, URZ ;  /* 0x000016002c047890 */ /* 0x000fe4000fffe0ff */
[----:B------:R-:W-:Y:S02]  /*8900*/  USHF.L.U32 UR9, UR45, 0x6, URZ ;  /* 0x000000062d097899 */ /* 0x000fe400080006ff */
[----:B------:R-:W-:Y:S02]  /*8910*/  USHF.L.U32 UR10, UR46, 0x6, URZ ;  /* 0x000000062e0a7899 */ /* 0x000fe400080006ff */
[----:B------:R-:W-:Y:S01]  /*8920*/  MOV R86, UR4 ;  /* 0x0000000400567c02 */ /* 0x000fe20008000f00 */
[----:B------:R-:W-:Y:S01]  /*8930*/  UIADD3 UR4, UP0, UPT, UR62, 0x680, URZ ;  /* 0x000006803e047890 */ /* 0x000fe2000ff1e0ff */
[----:B------:R-:W-:Y:S02]  /*8940*/  UMOV UR11, UR36 ;  /* 0x00000024000b7c82 */ /* 0x000fe40008000000 */
[----:B------:R-:W-:Y:S01]  /*8950*/  R2UR UR8, R86 ;  /* 0x00000000560872ca */ /* 0x000fe200000e0000 */
[----:B------:R-:W-:Y:S11]  /*8960*/  UIADD3.X UR5, UPT, UPT, URZ, UR63, URZ, UP0, !UPT ;  /* 0x0000003fff057290 */ /* 0x000ff600087fe4ff */
[----:B------:R-:W-:Y:S01]  /*8970*/  @!UPT UIADD3 URZ, UPT, UPT, URZ, URZ, URZ ;  /* 0x000000fffffff290 */ /* 0x000fe2000fffe0ff */
[----:B------:R3:W-:Y:S01]  /*8980*/  UTMASTG.3D [UR8], [UR4] ;  /* 0x00000008040073b5 */ /* 0x0007e20008010000 */
[----:B------:R0:W-:Y:S01]  /*8990*/  UTMACMDFLUSH ;  /* 0x00000000000079b7 */ /* 0x0001e20000000000 */
[----:B---3--:R-:W-:Y:S04]  /*89a0*/  DEPBAR.LE SB0, 0x0 ;  /* 0x000080000000791a */ /* 0x008fe80000000000 */
.L_x_151:
[----:B------:R-:W-:Y:S05]  /*89b0*/  BSYNC.RECONVERGENT B0 ;  /* 0x0000000000007941 */ /* 0x000fea0003800200 */
.L_x_150:
[----:B------:R-:W-:Y:S01]  /*89c0*/  BAR.SYNC.DEFER_BLOCKING 0x1, 0x80 ;  /* 0x0042000000007b1d */ /* 0x000fe20000010000 */
[----:B------:R-:W-:Y:S01]  /*89d0*/  ISETP.NE.AND P0, PT, R82, 0x2, PT ;  /* 0x000000025200780c */ /* 0x000fe20003f05270 */
[----:B------:R-:W-:Y:S01]  /*89e0*/  UISETP.NE.AND UP0, UPT, UR47, URZ, UPT ;  /* 0x000000ff2f00728c */ /* 0x000fe2000bf05270 */
[----:B------:R-:W-:Y:S01]  /*89f0*/  ISETP.NE.AND P1, PT, R36, 0x4, PT ;  /* 0x000000042400780c */ /* 0x000fe20003f25270 */
[----:B------:R-:W-:Y:S01]  /*8a00*/  UIADD3 UR45, UPT, UPT, UR37, UR57, URZ ;  /* 0x00000039252d7290 */ /* 0x000fe2000fffe0ff */
[----:B------:R-:W-:Y:S01]  /*8a10*/  SEL R2, RZ, 0x1, P0 ;  /* 0x00000001ff027807 */ /* 0x000fe20000000000 */
[----:B------:R-:W-:Y:S01]  /*8a20*/  UIADD3 UR46, UPT, UPT, UR38, UR60, URZ ;  /* 0x0000003c262e7290 */ /* 0x000fe2000fffe0ff */
[----:B------:R-:W-:Y:S02]  /*8a30*/  SEL R0, RZ, 0x1, P1 ;  /* 0x00000001ff007807 */ /* 0x000fe40000800000 */
[----:B------:R-:W-:Y:S02]  /*8a40*/  LOP3.LUT R84, R84, R2, RZ, 0x3c, !PT ;  /* 0x0000000254547212 */ /* 0x000fe400078e3cff */
[----:B------:R-:W-:Y:S02]  /*8a50*/  LOP3.LUT R85, R85, R0, RZ, 0x3c, !PT ;  /* 0x0000000055557212 */ /* 0x000fe400078e3cff */
[----:B------:R-:W-:Y:S02]  /*8a60*/  SEL R82, R82, RZ, P0 ;  /* 0x000000ff52527207 */ /* 0x000fe40000000000 */
[----:B------:R-:W-:Y:S01]  /*8a70*/  SEL R36, R36, RZ, P1 ;  /* 0x000000ff24247207 */ /* 0x000fe20000800000 */
[----:B------:R-:W-:Y:S01]  /*8a80*/  UMOV UR36, UR51 ;  /* 0x0000003300247c82 */ /* 0x000fe20008000000 */
[----:B------:R-:W-:Y:S05]  /*8a90*/  BRA.U UP0, `(.L_x_152) ;  /* 0xffffffe500107547 */ /* 0x000fea000b83ffff */
[----:B------:R-:W-:Y:S05]  /*8aa0*/  EXIT ;  /* 0x000000000000794d */ /* 0x000fea0003800000 */
.L_x_25:
[----:B--2---:R2:W3:Y:S02]  /*8ab0*/  SYNCS.PHASECHK.TRANS64.TRYWAIT P0, [R0+URZ+0x3f0], R2 ;  /* 0x0003f002000075a7 */ /* 0x0044e400080011ff */
[----:B---3--:R-:W-:Y:S05]  /*8ac0*/  @!P0 NANOSLEEP.SYNCS 0x989680 ;  /* 0x009896800000895d */ /* 0x008fea0003900000 */
[----:B------:R-:W3:Y:S02]  /*8ad0*/  @!P0 SYNCS.PHASECHK.TRANS64 P0, [R0+URZ+0x3f0], R2 ;  /* 0x0003f002000085a7 */ /* 0x000ee400080010ff */
[----:B---3--:R-:W-:Y:S05]  /*8ae0*/  @!P0 BRA `(.L_x_25) ;  /* 0xfffffffc00f08947 */ /* 0x008fea000383ffff */
[----:B------:R-:W-:Y:S05]  /*8af0*/  BRA `(.L_x_153) ;  /* 0xffffff9400387947 */ /* 0x000fea000383ffff */
.L_x_28:
[----:B-1----:R-:W-:-:S07]  /*8b00*/  MOV R0, UR33 ;  /* 0x0000002100007c02 */ /* 0x002fce0008000f00 */
.L_x_154:
[----:B-1----:R1:W2:Y:S02]  /*8b10*/  SYNCS.PHASECHK.TRANS64.TRYWAIT P0, [R0+URZ+0x1b0], R3 ;  /* 0x0001b003000075a7 */ /* 0x0022a400080011ff */
[----:B--2---:R-:W-:Y:S05]  /*8b20*/  @!P0 NANOSLEEP.SYNCS 0x989680 ;  /* 0x009896800000895d */ /* 0x004fea0003900000 */
[----:B------:R-:W2:Y:S02]  /*8b30*/  @!P0 SYNCS.PHASECHK.TRANS64 P0, [R0+URZ+0x1b0], R3 ;  /* 0x0001b003000085a7 */ /* 0x000ea400080010ff */
[----:B--2---:R-:W-:Y:S05]  /*8b40*/  @!P0 BRA `(.L_x_154) ;  /* 0xfffffffc00f08947 */ /* 0x004fea000383ffff */
[----:B------:R-:W-:Y:S05]  /*8b50*/  BRA `(.L_x_27) ;  /* 0xffffff9400807947 */ /* 0x000fea000383ffff */
.L_x_35:
[----:B-1----:R-:W-:-:S07]  /*8b60*/  MOV R0, UR17 ;  /* 0x0000001100007c02 */ /* 0x002fce0008000f00 */
.L_x_155:
[----:B-1----:R1:W2:Y:S02]  /*8b70*/  SYNCS.PHASECHK.TRANS64.TRYWAIT P0, [R0+URZ+0x1b0], R3 ;  /* 0x0001b003000075a7 */ /* 0x0022a400080011ff */
[----:B--2---:R-:W-:Y:S05]  /*8b80*/  @!P0 NANOSLEEP.SYNCS 0x989680 ;  /* 0x009896800000895d */ /* 0x004fea0003900000 */
[----:B------:R-:W2:Y:S02]  /*8b90*/  @!P0 SYNCS.PHASECHK.TRANS64 P0, [R0+URZ+0x1b0], R3 ;  /* 0x0001b003000085a7 */ /* 0x000ea400080010ff */
[----:B--2---:R-:W-:Y:S05]  /*8ba0*/  @!P0 BRA `(.L_x_155) ;  /* 0xfffffffc00f08947 */ /* 0x004fea000383ffff */
[----:B------:R-:W-:Y:S05]  /*8bb0*/  BRA `(.L_x_34) ;  /* 0xffffff98003c7947 */ /* 0x000fea000383ffff */
.L_x_40:
[----:B-1----:R1:W2:Y:S02]  /*8bc0*/  SYNCS.PHASECHK.TRANS64.TRYWAIT P0, [R3+URZ+0x380], R0 ;  /* 0x00038000030075a7 */ /* 0x0022a400080011ff */
[----:B--2---:R-:W-:Y:S05]  /*8bd0*/  @!P0 NANOSLEEP.SYNCS 0x989680 ;  /* 0x009896800000895d */ /* 0x004fea0003900000 */
[----:B------:R-:W2:Y:S02]  /*8be0*/  @!P0 SYNCS.PHASECHK.TRANS64 P0, [R3+URZ+0x380], R0 ;  /* 0x00038000030085a7 */ /* 0x000ea400080010ff */
[----:B--2---:R-:W-:Y:S05]  /*8bf0*/  @!P0 BRA `(.L_x_40) ;  /* 0xfffffffc00f08947 */ /* 0x004fea000383ffff */
[----:B------:R-:W-:Y:S05]  /*8c00*/  BRA `(.L_x_156) ;  /* 0xffffff9800e07947 */ /* 0x000fea000383ffff */
.L_x_44:
[----:B------:R-:W-:-:S07]  /*8c10*/  MOV R0, UR4 ;  /* 0x0000000400007c02 */ /* 0x000fce0008000f00 */
.L_x_157:
[----:B-1----:R1:W2:Y:S02]  /*8c20*/  SYNCS.PHASECHK.TRANS64.TRYWAIT P0, [R0+URZ], R2 ;  /* 0x00000002000075a7 */ /* 0x0022a400080011ff */
[----:B--2---:R-:W-:Y:S05]  /*8c30*/  @!P0 NANOSLEEP.SYNCS 0x989680 ;  /* 0x009896800000895d */ /* 0x004fea0003900000 */
[----:B------:R-:W2:Y:S02]  /*8c40*/  @!P0 SYNCS.PHASECHK.TRANS64 P0, [R0+URZ], R2 ;  /* 0x00000002000085a7 */ /* 0x000ea400080010ff */
[----:B--2---:R-:W-:Y:S05]  /*8c50*/  @!P0 BRA `(.L_x_157) ;  /* 0xfffffffc00f08947 */ /* 0x004fea000383ffff */
[----:B------:R-:W-:Y:S05]  /*8c60*/  BRA `(.L_x_158) ;  /* 0xffffffa000847947 */ /* 0x000fea000383ffff */
.L_x_45:
[----:B------:R-:W-:-:S07]  /*8c70*/  MOV R0, UR5 ;  /* 0x0000000500007c02 */ /* 0x000fce0008000f00 */
.L_x_159:
[----:B-1----:R1:W2:Y:S02]  /*8c80*/  SYNCS.PHASECHK.TRANS64.TRYWAIT P0, [R0+URZ], R3 ;  /* 0x00000003000075a7 */ /* 0x0022a400080011ff */
[----:B--2---:R-:W-:Y:S05]  /*8c90*/  @!P0 NANOSLEEP.SYNCS 0x989680 ;  /* 0x009896800000895d */ /* 0x004fea0003900000 */
[----:B------:R-:W2:Y:S02]  /*8ca0*/  @!P0 SYNCS.PHASECHK.TRANS64 P0, [R0+URZ], R3 ;  /* 0x00000003000085a7 */ /* 0x000ea400080010ff */
[----:B--2---:R-:W-:Y:S05]  /*8cb0*/  @!P0 BRA `(.L_x_159) ;  /* 0xfffffffc00f08947 */ /* 0x004fea000383ffff */
[----:B------:R-:W-:Y:S05]  /*8cc0*/  BRA `(.L_x_160) ;  /* 0xffffffa000907947 */ /* 0x000fea000383ffff */
.L_x_46:
[----:B------:R-:W-:-:S07]  /*8cd0*/  MOV R0, UR5 ;  /* 0x0000000500007c02 */ /* 0x000fce0008000f00 */
.L_x_161:
[----:B-1----:R1:W2:Y:S02]  /*8ce0*/  SYNCS.PHASECHK.TRANS64.TRYWAIT P0, [R0+URZ], R3 ;  /* 0x00000003000075a7 */ /* 0x0022a400080011ff */
[----:B--2---:R-:W-:Y:S05]  /*8cf0*/  @!P0 NANOSLEEP.SYNCS 0x989680 ;  /* 0x009896800000895d */ /* 0x004fea0003900000 */
[----:B------:R-:W2:Y:S02]  /*8d00*/  @!P0 SYNCS.PHASECHK.TRANS64 P0, [R0+URZ], R3 ;  /* 0x00000003000085a7 */ /* 0x000ea400080010ff */
[----:B--2---:R-:W-:Y:S05]  /*8d10*/  @!P0 BRA `(.L_x_161) ;  /* 0xfffffffc00f08947 */ /* 0x004fea000383ffff */
[----:B------:R-:W-:Y:S05]  /*8d20*/  BRA `(.L_x_162) ;  /* 0xffffffa0009c7947 */ /* 0x000fea000383ffff */
.L_x_47:
[----:B------:R-:W-:-:S07]  /*8d30*/  MOV R0, UR5 ;  /* 0x0000000500007c02 */ /* 0x000fce0008000f00 */
.L_x_163:
[----:B-1----:R1:W2:Y:S02]  /*8d40*/  SYNCS.PHASECHK.TRANS64.TRYWAIT P0, [R0+URZ], R3 ;  /* 0x00000003000075a7 */ /* 0x0022a400080011ff */
[----:B--2---:R-:W-:Y:S05]  /*8d50*/  @!P0 NANOSLEEP.SYNCS 0x989680 ;  /* 0x009896800000895d */ /* 0x004fea0003900000 */
[----:B------:R-:W2:Y:S02]  /*8d60*/  @!P0 SYNCS.PHASECHK.TRANS64 P0, [R0+URZ], R3 ;  /* 0x00000003000085a7 */ /* 0x000ea400080010ff */
[----:B--2---:R-:W-:Y:S05]  /*8d70*/  @!P0 BRA `(.L_x_163) ;  /* 0xfffffffc00f08947 */ /* 0x004fea000383ffff */
[----:B------:R-:W-:Y:S05]  /*8d80*/  BRA `(.L_x_164) ;  /* 0xffffffa000a87947 */ /* 0x000fea000383ffff */
.L_x_48:
[----:B------:R-:W-:-:S07]  /*8d90*/  MOV R0, UR5 ;  /* 0x0000000500007c02 */ /* 0x000fce0008000f00 */
.L_x_165:
[----:B-1----:R1:W2:Y:S02]  /*8da0*/  SYNCS.PHASECHK.TRANS64.TRYWAIT P0, [R0+URZ], R3 ;  /* 0x00000003000075a7 */ /* 0x0022a400080011ff */
[----:B--2---:R-:W-:Y:S05]  /*8db0*/  @!P0 NANOSLEEP.SYNCS 0x989680 ;  /* 0x009896800000895d */ /* 0x004fea0003900000 */
[----:B------:R-:W2:Y:S02]  /*8dc0*/  @!P0 SYNCS.PHASECHK.TRANS64 P0, [R0+URZ], R3 ;  /* 0x00000003000085a7 */ /* 0x000ea400080010ff */
[----:B--2---:R-:W-:Y:S05]  /*8dd0*/  @!P0 BRA `(.L_x_165) ;  /* 0xfffffffc00f08947 */ /* 0x004fea000383ffff */
[----:B------:R-:W-:Y:S05]  /*8de0*/  BRA `(.L_x_166) ;  /* 0xffffffa000b47947 */ /* 0x000fea000383ffff */
.L_x_49:
[----:B------:R-:W-:-:S07]  /*8df0*/  MOV R0, UR5 ;  /* 0x0000000500007c02 */ /* 0x000fce0008000f00 */
.L_x_167:
[----:B-1----:R1:W2:Y:S02]  /*8e00*/  SYNCS.PHASECHK.TRANS64.TRYWAIT P0, [R0+URZ], R3 ;  /* 0x00000003000075a7 */ /* 0x0022a400080011ff */
[----:B--2---:R-:W-:Y:S05]  /*8e10*/  @!P0 NANOSLEEP.SYNCS 0x989680 ;  /* 0x009896800000895d */ /* 0x004fea0003900000 */
[----:B------:R-:W2:Y:S02]  /*8e20*/  @!P0 SYNCS.PHASECHK.TRANS64 P0, [R0+URZ], R3 ;  /* 0x00000003000085a7 */ /* 0x000ea400080010ff */
[----:B--2---:R-:W-:Y:S05]  /*8e30*/  @!P0 BRA `(.L_x_167) ;  /* 0xfffffffc00f08947 */ /* 0x004fea000383ffff */
[----:B------:R-:W-:Y:S05]  /*8e40*/  BRA `(.L_x_168) ;  /* 0xffffffa000c07947 */ /* 0x000fea000383ffff */
.L_x_50:
[----:B------:R-:W-:-:S07]  /*8e50*/  MOV R0, UR5 ;  /* 0x0000000500007c02 */ /* 0x000fce0008000f00 */
.L_x_169:
[----:B-1----:R1:W2:Y:S02]  /*8e60*/  SYNCS.PHASECHK.TRANS64.TRYWAIT P0, [R0+URZ], R3 ;  /* 0x00000003000075a7 */ /* 0x0022a400080011ff */
[----:B--2---:R-:W-:Y:S05]  /*8e70*/  @!P0 NANOSLEEP.SYNCS 0x989680 ;  /* 0x009896800000895d */ /* 0x004fea0003900000 */
[----:B------:R-:W2:Y:S02]  /*8e80*/  @!P0 SYNCS.PHASECHK.TRANS64 P0, [R0+URZ], R3 ;  /* 0x00000003000085a7 */ /* 0x000ea400080010ff */
[----:B--2---:R-:W-:Y:S05]  /*8e90*/  @!P0 BRA `(.L_x_169) ;  /* 0xfffffffc00f08947 */ /* 0x004fea000383ffff */
[----:B------:R-:W-:Y:S05]  /*8ea0*/  BRA `(.L_x_170) ;  /* 0xffffffa000cc7947 */ /* 0x000fea000383ffff */
.L_x_51:
[----:B------:R-:W-:-:S07]  /*8eb0*/  MOV R0, UR5 ;  /* 0x0000000500007c02 */ /* 0x000fce0008000f00 */
.L_x_171:
[----:B-1----:R1:W2:Y:S02]  /*8ec0*/  SYNCS.PHASECHK.TRANS64.TRYWAIT P0, [R0+URZ], R3 ;  /* 0x00000003000075a7 */ /* 0x0022a400080011ff */
[----:B--2---:R-:W-:Y:S05]  /*8ed0*/  @!P0 NANOSLEEP.SYNCS 0x989680 ;  /* 0x009896800000895d */ /* 0x004fea0003900000 */
[----:B------:R-:W2:Y:S02]  /*8ee0*/  @!P0 SYNCS.PHASECHK.TRANS64 P0, [R0+URZ], R3 ;  /* 0x00000003000085a7 */ /* 0x000ea400080010ff */
[----:B--2---:R-:W-:Y:S05]  /*8ef0*/  @!P0 BRA `(.L_x_171) ;  /* 0xfffffffc00f08947 */ /* 0x004fea000383ffff */
[----:B------:R-:W-:Y:S05]  /*8f00*/  BRA `(.L_x_172) ;  /* 0xffffffa000d87947 */ /* 0x000fea000383ffff */
.L_x_52:
[----:B------:R-:W-:-:S07]  /*8f10*/  MOV R0, UR5 ;  /* 0x0000000500007c02 */ /* 0x000fce0008000f00 */
.L_x_173:
[----:B-1----:R1:W2:Y:S02]  /*8f20*/  SYNCS.PHASECHK.TRANS64.TRYWAIT P0, [R0+URZ], R3 ;  /* 0x00000003000075a7 */ /* 0x0022a400080011ff */
[----:B--2---:R-:W-:Y:S05]  /*8f30*/  @!P0 NANOSLEEP.SYNCS 0x989680 ;  /* 0x009896800000895d */ /* 0x004fea0003900000 */
[----:B------:R-:W2:Y:S02]  /*8f40*/  @!P0 SYNCS.PHASECHK.TRANS64 P0, [R0+URZ], R3 ;  /* 0x00000003000085a7 */ /* 0x000ea400080010ff */
[----:B--2---:R-:W-:Y:S05]  /*8f50*/  @!P0 BRA `(.L_x_173) ;  /* 0xfffffffc00f08947 */ /* 0x004fea000383ffff */
[----:B------:R-:W-:Y:S05]  /*8f60*/  BRA `(.L_x_174) ;  /* 0xffffffa000e47947 */ /* 0x000fea000383ffff */
.L_x_53:
[----:B------:R-:W-:-:S07]  /*8f70*/  MOV R0, UR5 ;  /* 0x0000000500007c02 */ /* 0x000fce0008000f00 */
.L_x_175:
[----:B-1----:R1:W2:Y:S02]  /*8f80*/  SYNCS.PHASECHK.TRANS64.TRYWAIT P0, [R0+URZ], R3 ;  /* 0x00000003000075a7 */ /* 0x0022a400080011ff */
[----:B--2---:R-:W-:Y:S05]  /*8f90*/  @!P0 NANOSLEEP.SYNCS 0x989680 ;  /* 0x009896800000895d */ /* 0x004fea0003900000 */
[----:B------:R-:W2:Y:S02]  /*8fa0*/  @!P0 SYNCS.PHASECHK.TRANS64 P0, [R0+URZ], R3 ;  /* 0x00000003000085a7 */ /* 0x000ea400080010ff */
[----:B--2---:R-:W-:Y:S05]  /*8fb0*/  @!P0 BRA `(.L_x_175) ;  /* 0xfffffffc00f08947 */ /* 0x004fea000383ffff */
[----:B------:R-:W-:Y:S05]  /*8fc0*/  BRA `(.L_x_176) ;  /* 0xffffffa000f07947 */ /* 0x000fea000383ffff */
.L_x_54:
[----:B------:R-:W-:-:S07]  /*8fd0*/  MOV R0, UR5 ;  /* 0x0000000500007c02 */ /* 0x000fce0008000f00 */
.L_x_177:
[----:B-1----:R1:W2:Y:S02]  /*8fe0*/  SYNCS.PHASECHK.TRANS64.TRYWAIT P0, [R0+URZ], R3 ;  /* 0x00000003000075a7 */ /* 0x0022a400080011ff */
[----:B--2---:R-:W-:Y:S05]  /*8ff0*/  @!P0 NANOSLEEP.SYNCS 0x989680 ;  /* 0x009896800000895d */ /* 0x004fea0003900000 */
[----:B------:R-:W2:Y:S02]  /*9000*/  @!P0 SYNCS.PHASECHK.TRANS64 P0, [R0+URZ], R3 ;  /* 0x00000003000085a7 */ /* 0x000ea400080010ff */
[----:B--2---:R-:W-:Y:S05]  /*9010*/  @!P0 BRA `(.L_x_177) ;  /* 0xfffffffc00f08947 */ /* 0x004fea000383ffff */
[----:B------:R-:W-:Y:S05]  /*9020*/  BRA `(.L_x_178) ;  /* 0xffffffa000fc7947 */ /* 0x000fea000383ffff */
.L_x_55:
[----:B------:R-:W-:-:S07]  /*9030*/  MOV R0, UR5 ;  /* 0x0000000500007c02 */ /* 0x000fce0008000f00 */
.L_x_179:
[----:B-1----:R1:W2:Y:S02]  /*9040*/  SYNCS.PHASECHK.TRANS64.TRYWAIT P0, [R0+URZ], R3 ;  /* 0x00000003000075a7 */ /* 0x0022a400080011ff */
[----:B--2---:R-:W-:Y:S05]  /*9050*/  @!P0 NANOSLEEP.SYNCS 0x989680 ;  /* 0x009896800000895d */ /* 0x004fea0003900000 */
[----:B------:R-:W2:Y:S02]  /*9060*/  @!P0 SYNCS.PHASECHK.TRANS64 P0, [R0+URZ], R3 ;  /* 0x00000003000085a7 */ /* 0x000ea400080010ff */
[----:B--2---:R-:W-:Y:S05]  /*9070*/  @!P0 BRA `(.L_x_179) ;  /* 0xfffffffc00f08947 */ /* 0x004fea000383ffff */
[----:B------:R-:W-:Y:S05]  /*9080*/  BRA `(.L_x_180) ;  /* 0xffffffa400087947 */ /* 0x000fea000383ffff */
.L_x_56:
[----:B------:R-:W-:-:S07]  /*9090*/  MOV R0, UR5 ;  /* 0x0000000500007c02 */ /* 0x000fce0008000f00 */
.L_x_181:
[----:B-1----:R1:W2:Y:S02]  /*90a0*/  SYNCS.PHASECHK.TRANS64.TRYWAIT P0, [R0+URZ], R3 ;  /* 0x00000003000075a7 */ /* 0x0022a400080011ff */
[----:B--2---:R-:W-:Y:S05]  /*90b0*/  @!P0 NANOSLEEP.SYNCS 0x989680 ;  /* 0x009896800000895d */ /* 0x004fea0003900000 */
[----:B------:R-:W2:Y:S02]  /*90c0*/  @!P0 SYNCS.PHASECHK.TRANS64 P0, [R0+URZ], R3 ;  /* 0x00000003000085a7 */ /* 0x000ea400080010ff */
[----:B--2---:R-:W-:Y:S05]  /*90d0*/  @!P0 BRA `(.L_x_181) ;  /* 0xfffffffc00f08947 */ /* 0x004fea000383ffff */
[----:B------:R-:W-:Y:S05]  /*90e0*/  BRA `(.L_x_182) ;  /* 0xffffffa400147947 */ /* 0x000fea000383ffff */
.L_x_57:
[----:B------:R-:W-:-:S07]  /*90f0*/  MOV R0, UR5 ;  /* 0x0000000500007c02 */ /* 0x000fce0008000f00 */
.L_x_183:
[----:B-1----:R1:W2:Y:S02]  /*9100*/  SYNCS.PHASECHK.TRANS64.TRYWAIT P0, [R0+URZ], R3 ;  /* 0x00000003000075a7 */ /* 0x0022a400080011ff */
[----:B--2---:R-:W-:Y:S05]  /*9110*/  @!P0 NANOSLEEP.SYNCS 0x989680 ;  /* 0x009896800000895d */ /* 0x004fea0003900000 */
[----:B------:R-:W2:Y:S02]  /*9120*/  @!P0 SYNCS.PHASECHK.TRANS64 P0, [R0+URZ], R3 ;  /* 0x00000003000085a7 */ /* 0x000ea400080010ff */
[----:B--2---:R-:W-:Y:S05]  /*9130*/  @!P0 BRA `(.L_x_183) ;  /* 0xfffffffc00f08947 */ /* 0x004fea000383ffff */
[----:B------:R-:W-:Y:S05]  /*9140*/  BRA `(.L_x_184) ;  /* 0xffffffa400207947 */ /* 0x000fea000383ffff */
.L_x_58:
[----:B------:R-:W-:-:S07]  /*9150*/  MOV R0, UR5 ;  /* 0x0000000500007c02 */ /* 0x000fce0008000f00 */
.L_x_185:
[----:B-1----:R1:W2:Y:S02]  /*9160*/  SYNCS.PHASECHK.TRANS64.TRYWAIT P0, [R0+URZ], R3 ;  /* 0x00000003000075a7 */ /* 0x0022a400080011ff */
[----:B--2---:R-:W-:Y:S05]  /*9170*/  @!P0 NANOSLEEP.SYNCS 0x989680 ;  /* 0x009896800000895d */ /* 0x004fea0003900000 */
[----:B------:R-:W2:Y:S02]  /*9180*/  @!P0 SYNCS.PHASECHK.TRANS64 P0, [R0+URZ], R3 ;  /* 0x00000003000085a7 */ /* 0x000ea400080010ff */
[----:B--2---:R-:W-:Y:S05]  /*9190*/  @!P0 BRA `(.L_x_185) ;  /* 0xfffffffc00f08947 */ /* 0x004fea000383ffff */
[----:B------:R-:W-:Y:S05]  /*91a0*/  BRA `(.L_x_186) ;  /* 0xffffffa4002c7947 */ /* 0x000fea000383ffff */
.L_x_59:
[----:B------:R-:W-:-:S07]  /*91b0*/  MOV R0, UR5 ;  /* 0x0000000500007c02 */ /* 0x000fce0008000f00 */
.L_x_187:
[----:B-1----:R1:W2:Y:S02]  /*91c0*/  SYNCS.PHASECHK.TRANS64.TRYWAIT P0, [R0+URZ], R3 ;  /* 0x00000003000075a7 */ /* 0x0022a400080011ff */
[----:B--2---:R-:W-:Y:S05]  /*91d0*/  @!P0 NANOSLEEP.SYNCS 0x989680 ;  /* 0x009896800000895d */ /* 0x004fea0003900000 */
[----:B------:R-:W2:Y:S02]  /*91e0*/  @!P0 SYNCS.PHASECHK.TRANS64 P0, [R0+URZ], R3 ;  /* 0x00000003000085a7 */ /* 0x000ea400080010ff */
[----:B--2---:R-:W-:Y:S05]  /*91f0*/  @!P0 BRA `(.L_x_187) ;  /* 0xfffffffc00f08947 */ /* 0x004fea000383ffff */
[----:B------:R-:W-:Y:S05]  /*9200*/  BRA `(.L_x_188) ;  /* 0xffffffa400387947 */ /* 0x000fea000383ffff */
.L_x_60:
[----:B------:R-:W-:-:S07]  /*9210*/  MOV R0, UR5 ;  /* 0x0000000500007c02 */ /* 0x000fce0008000f00 */
.L_x_189:
[----:B-1----:R1:W2:Y:S02]  /*9220*/  SYNCS.PHASECHK.TRANS64.TRYWAIT P0, [R0+URZ], R3 ;  /* 0x00000003000075a7 */ /* 0x0022a400080011ff */
[----:B--2---:R-:W-:Y:S05]  /*9230*/  @!P0 NANOSLEEP.SYNCS 0x989680 ;  /* 0x009896800000895d */ /* 0x004fea0003900000 */
[----:B------:R-:W2:Y:S02]  /*9240*/  @!P0 SYNCS.PHASECHK.TRANS64 P0, [R0+URZ], R3 ;  /* 0x00000003000085a7 */ /* 0x000ea400080010ff */
[----:B--2---:R-:W-:Y:S05]  /*9250*/  @!P0 BRA `(.L_x_189) ;  /* 0xfffffffc00f08947 */ /* 0x004fea000383ffff */
[----:B------:R-:W-:Y:S05]  /*9260*/  BRA `(.L_x_190) ;  /* 0xffffffa400447947 */ /* 0x000fea000383ffff */
.L_x_61:
[----:B------:R-:W-:-:S07]  /*9270*/  MOV R0, UR5 ;  /* 0x0000000500007c02 */ /* 0x000fce0008000f00 */
.L_x_191:
[----:B-1----:R1:W2:Y:S02]  /*9280*/  SYNCS.PHASECHK.TRANS64.TRYWAIT P0, [R0+URZ], R3 ;  /* 0x00000003000075a7 */ /* 0x0022a400080011ff */
[----:B--2---:R-:W-:Y:S05]  /*9290*/  @!P0 NANOSLEEP.SYNCS 0x989680 ;  /* 0x009896800000895d */ /* 0x004fea0003900000 */
[----:B------:R-:W2:Y:S02]  /*92a0*/  @!P0 SYNCS.PHASECHK.TRANS64 P0, [R0+URZ], R3 ;  /* 0x00000003000085a7 */ /* 0x000ea400080010ff */
[----:B--2---:R-:W-:Y:S05]  /*92b0*/  @!P0 BRA `(.L_x_191) ;  /* 0xfffffffc00f08947 */ /* 0x004fea000383ffff */
[----:B------:R-:W-:Y:S05]  /*92c0*/  BRA `(.L_x_192) ;  /* 0xffffffa400507947 */ /* 0x000fea000383ffff */
.L_x_62:
[----:B------:R-:W-:-:S07]  /*92d0*/  MOV R0, UR5 ;  /* 0x0000000500007c02 */ /* 0x000fce0008000f00 */
.L_x_193:
[----:B-1----:R1:W2:Y:S02]  /*92e0*/  SYNCS.PHASECHK.TRANS64.TRYWAIT P0, [R0+URZ], R3 ;  /* 0x00000003000075a7 */ /* 0x0022a400080011ff */
[----:B--2---:R-:W-:Y:S05]  /*92f0*/  @!P0 NANOSLEEP.SYNCS 0x989680 ;  /* 0x009896800000895d */ /* 0x004fea0003900000 */
[----:B------:R-:W2:Y:S02]  /*9300*/  @!P0 SYNCS.PHASECHK.TRANS64 P0, [R0+URZ], R3 ;  /* 0x00000003000085a7 */ /* 0x000ea400080010ff */
[----:B--2---:R-:W-:Y:S05]  /*9310*/  @!P0 BRA `(.L_x_193) ;  /* 0xfffffffc00f08947 */ /* 0x004fea000383ffff */
[----:B------:R-:W-:Y:S05]  /*9320*/  BRA `(.L_x_194) ;  /* 0xffffffa4005c7947 */ /* 0x000fea000383ffff */
.L_x_63:
[----:B------:R-:W-:-:S07]  /*9330*/  MOV R0, UR5 ;  /* 0x0000000500007c02 */ /* 0x000fce0008000f00 */
.L_x_195:
[----:B-1----:R1:W2:Y:S02]  /*9340*/  SYNCS.PHASECHK.TRANS64.TRYWAIT P0, [R0+URZ], R3 ;  /* 0x00000003000075a7 */ /* 0x0022a400080011ff */
[----:B--2---:R-:W-:Y:S05]  /*9350*/  @!P0 NANOSLEEP.SYNCS 0x989680 ;  /* 0x009896800000895d */ /* 0x004fea0003900000 */
[----:B------:R-:W2:Y:S02]  /*9360*/  @!P0 SYNCS.PHASECHK.TRANS64 P0, [R0+URZ], R3 ;  /* 0x00000003000085a7 */ /* 0x000ea400080010ff */
[----:B--2---:R-:W-:Y:S05]  /*9370*/  @!P0 BRA `(.L_x_195) ;  /* 0xfffffffc00f08947 */ /* 0x004fea000383ffff */
[----:B------:R-:W-:Y:S05]  /*9380*/  BRA `(.L_x_196) ;  /* 0xffffffa400687947 */ /* 0x000fea000383ffff */
.L_x_64:
[----:B------:R-:W-:-:S07]  /*9390*/  MOV R0, UR5 ;  /* 0x0000000500007c02 */ /* 0x000fce0008000f00 */
.L_x_197:
[----:B-1----:R1:W2:Y:S02]  /*93a0*/  SYNCS.PHASECHK.TRANS64.TRYWAIT P0, [R0+URZ], R3 ;  /* 0x00000003000075a7 */ /* 0x0022a400080011ff */
[----:B--2---:R-:W-:Y:S05]  /*93b0*/  @!P0 NANOSLEEP.SYNCS 0x989680 ;  /* 0x009896800000895d */ /* 0x004fea0003900000 */
[----:B------:R-:W2:Y:S02]  /*93c0*/  @!P0 SYNCS.PHASECHK.TRANS64 P0, [R0+URZ], R3 ;  /* 0x00000003000085a7 */ /* 0x000ea400080010ff */
[----:B--2---:R-:W-:Y:S05]  /*93d0*/  @!P0 BRA `(.L_x_197) ;  /* 0xfffffffc00f08947 */ /* 0x004fea000383ffff */
[----:B------:R-:W-:Y:S05]  /*93e0*/  BRA `(.L_x_198) ;  /* 0xffffffa400747947 */ /* 0x000fea000383ffff */
.L_x_65:
[----:B------:R-:W-:-:S07]  /*93f0*/  MOV R0, UR5 ;  /* 0x0000000500007c02 */ /* 0x000fce0008000f00 */
.L_x_199:
[----:B-1----:R1:W2:Y:S02]  /*9400*/  SYNCS.PHASECHK.TRANS64.TRYWAIT P0, [R0+URZ], R3 ;  /* 0x00000003000075a7 */ /* 0x0022a400080011ff */
[----:B--2---:R-:W-:Y:S05]  /*9410*/  @!P0 NANOSLEEP.SYNCS 0x989680 ;  /* 0x009896800000895d */ /* 0x004fea0003900000 */
[----:B------:R-:W2:Y:S02]  /*9420*/  @!P0 SYNCS.PHASECHK.TRANS64 P0, [R0+URZ], R3 ;  /* 0x00000003000085a7 */ /* 0x000ea400080010ff */
[----:B--2---:R-:W-:Y:S05]  /*9430*/  @!P0 BRA `(.L_x_199) ;  /* 0xfffffffc00f08947 */ /* 0x004fea000383ffff */
[----:B------:R-:W-:Y:S05]  /*9440*/  BRA `(.L_x_200) ;  /* 0xffffffa400807947 */ /* 0x000fea000383ffff */
.L_x_66:
[----:B------:R-:W-:-:S07]  /*9450*/  MOV R0, UR5 ;  /* 0x0000000500007c02 */ /* 0x000fce0008000f00 */
.L_x_201:
[----:B-1----:R1:W2:Y:S02]  /*9460*/  SYNCS.PHASECHK.TRANS64.TRYWAIT P0, [R0+URZ], R3 ;  /* 0x00000003000075a7 */ /* 0x0022a400080011ff */
[----:B--2---:R-:W-:Y:S05]  /*9470*/  @!P0 NANOSLEEP.SYNCS 0x989680 ;  /* 0x009896800000895d */ /* 0x004fea0003900000 */
[----:B------:R-:W2:Y:S02]  /*9480*/  @!P0 SYNCS.PHASECHK.TRANS64 P0, [R0+URZ], R3 ;  /* 0x00000003000085a7 */ /* 0x000ea400080010ff */
[----:B--2---:R-:W-:Y:S05]  /*9490*/  @!P0 BRA `(.L_x_201) ;  /* 0xfffffffc00f08947 */ /* 0x004fea000383ffff */
[----:B------:R-:W-:Y:S05]  /*94a0*/  BRA `(.L_x_202) ;  /* 0xffffffa4008c7947 */ /* 0x000fea000383ffff */
.L_x_67:
[----:B------:R-:W-:-:S07]  /*94b0*/  MOV R0, UR5 ;  /* 0x0000000500007c02 */ /* 0x000fce0008000f00 */
.L_x_203:
[----:B-1----:R1:W2:Y:S02]  /*94c0*/  SYNCS.PHASECHK.TRANS64.TRYWAIT P0, [R0+URZ], R3 ;  /* 0x00000003000075a7 */ /* 0x0022a400080011ff */
[----:B--2---:R-:W-:Y:S05]  /*94d0*/  @!P0 NANOSLEEP.SYNCS 0x989680 ;  /* 0x009896800000895d */ /* 0x004fea0003900000 */
[----:B------:R-:W2:Y:S02]  /*94e0*/  @!P0 SYNCS.PHASECHK.TRANS64 P0, [R0+URZ], R3 ;  /* 0x00000003000085a7 */ /* 0x000ea400080010ff */
[----:B--2---:R-:W-:Y:S05]  /*94f0*/  @!P0 BRA `(.L_x_203) ;  /* 0xfffffffc00f08947 */ /* 0x004fea000383ffff */
[----:B------:R-:W-:Y:S05]  /*9500*/  BRA `(.L_x_204) ;  /* 0xffffffa400987947 */ /* 0x000fea000383ffff */
.L_x_68:
[----:B------:R-:W-:-:S07]  /*9510*/  MOV R0, UR5 ;  /* 0x0000000500007c02 */ /* 0x000fce0008000f00 */
.L_x_205:
[----:B-1----:R1:W2:Y:S02]  /*9520*/  SYNCS.PHASECHK.TRANS64.TRYWAIT P0, [R0+URZ], R3 ;  /* 0x00000003000075a7 */ /* 0x0022a400080011ff */
[----:B--2---:R-:W-:Y:S05]  /*9530*/  @!P0 NANOSLEEP.SYNCS 0x989680 ;  /* 0x009896800000895d */ /* 0x004fea0003900000 */
[----:B------:R-:W2:Y:S02]  /*9540*/  @!P0 SYNCS.PHASECHK.TRANS64 P0, [R0+URZ], R3 ;  /* 0x00000003000085a7 */ /* 0x000ea400080010ff */
[----:B--2---:R-:W-:Y:S05]  /*9550*/  @!P0 BRA `(.L_x_205) ;  /* 0xfffffffc00f08947 */ /* 0x004fea000383ffff */
[----:B------:R-:W-:Y:S05]  /*9560*/  BRA `(.L_x_206) ;  /* 0xffffffa400a47947 */ /* 0x000fea000383ffff */
.L_x_69:
[----:B------:R-:W-:-:S07]  /*9570*/  MOV R0, UR5 ;  /* 0x0000000500007c02 */ /* 0x000fce0008000f00 */
.L_x_207:
[----:B-1----:R1:W2:Y:S02]  /*9580*/  SYNCS.PHASECHK.TRANS64.TRYWAIT P0, [R0+URZ], R3 ;  /* 0x00000003000075a7 */ /* 0x0022a400080011ff */
[----:B--2---:R-:W-:Y:S05]  /*9590*/  @!P0 NANOSLEEP.SYNCS 0x989680 ;  /* 0x009896800000895d */ /* 0x004fea0003900000 */
[----:B------:R-:W2:Y:S02]  /*95a0*/  @!P0 SYNCS.PHASECHK.TRANS64 P0, [R0+URZ], R3 ;  /* 0x00000003000085a7 */ /* 0x000ea400080010ff */
[----:B--2---:R-:W-:Y:S05]  /*95b0*/  @!P0 BRA `(.L_x_207) ;  /* 0xfffffffc00f08947 */ /* 0x004fea000383ffff */
[----:B------:R-:W-:Y:S05]  /*95c0*/  BRA `(.L_x_208) ;  /* 0xffffffa400b07947 */ /* 0x000fea000383ffff */
.L_x_70:
[----:B------:R-:W-:-:S07]  /*95d0*/  MOV R0, UR5 ;  /* 0x0000000500007c02 */ /* 0x000fce0008000f00 */
.L_x_209:
[----:B-1----:R1:W2:Y:S02]  /*95e0*/  SYNCS.PHASECHK.TRANS64.TRYWAIT P0, [R0+URZ], R3 ;  /* 0x00000003000075a7 */ /* 0x0022a400080011ff */
[----:B--2---:R-:W-:Y:S05]  /*95f0*/  @!P0 NANOSLEEP.SYNCS 0x989680 ;  /* 0x009896800000895d */ /* 0x004fea0003900000 */
[----:B------:R-:W2:Y:S02]  /*9600*/  @!P0 SYNCS.PHASECHK.TRANS64 P0, [R0+URZ], R3 ;  /* 0x00000003000085a7 */ /* 0x000ea400080010ff */
[----:B--2---:R-:W-:Y:S05]  /*9610*/  @!P0 BRA `(.L_x_209) ;  /* 0xfffffffc00f08947 */ /* 0x004fea000383ffff */
[----:B------:R-:W-:Y:S05]  /*9620*/  BRA `(.L_x_210) ;  /* 0xffffffa400bc7947 */ /* 0x000fea000383ffff */
.L_x_71:
[----:B------:R-:W-:-:S07]  /*9630*/  MOV R0, UR5 ;  /* 0x0000000500007c02 */ /* 0x000fce0008000f00 */
.L_x_211:
[----:B-1----:R1:W2:Y:S02]  /*9640*/  SYNCS.PHASECHK.TRANS64.TRYWAIT P0, [R0+URZ], R3 ;  /* 0x00000003000075a7 */ /* 0x0022a400080011ff */
[----:B--2---:R-:W-:Y:S05]  /*9650*/  @!P0 NANOSLEEP.SYNCS 0x989680 ;  /* 0x009896800000895d */ /* 0x004fea0003900000 */
[----:B------:R-:W2:Y:S02]  /*9660*/  @!P0 SYNCS.PHASECHK.TRANS64 P0, [R0+URZ], R3 ;  /* 0x00000003000085a7 */ /* 0x000ea400080010ff */
[----:B--2---:R-:W-:Y:S05]  /*9670*/  @!P0 BRA `(.L_x_211) ;  /* 0xfffffffc00f08947 */ /* 0x004fea000383ffff */
[----:B------:R-:W-:Y:S05]  /*9680*/  BRA `(.L_x_212) ;  /* 0xffffffa400c87947 */ /* 0x000fea000383ffff */
.L_x_72:
[----:B------:R-:W-:-:S07]  /*9690*/  MOV R0, UR5 ;  /* 0x0000000500007c02 */ /* 0x000fce0008000f00 */
.L_x_213:
[----:B-1----:R1:W2:Y:S02]  /*96a0*/  SYNCS.PHASECHK.TRANS64.TRYWAIT P0, [R0+URZ], R3 ;  /* 0x00000003000075a7 */ /* 0x0022a400080011ff */
[----:B--2---:R-:W-:Y:S05]  /*96b0*/  @!P0 NANOSLEEP.SYNCS 0x989680 ;  /* 0x009896800000895d */ /* 0x004fea0003900000 */
[----:B------:R-:W2:Y:S02]  /*96c0*/  @!P0 SYNCS.PHASECHK.TRANS64 P0, [R0+URZ], R3 ;  /* 0x00000003000085a7 */ /* 0x000ea400080010ff */
[----:B--2---:R-:W-:Y:S05]  /*96d0*/  @!P0 BRA `(.L_x_213) ;  /* 0xfffffffc00f08947 */ /* 0x004fea000383ffff */
[----:B------:R-:W-:Y:S05]  /*96e0*/  BRA `(.L_x_214) ;  /* 0xffffffa400d47947 */ /* 0x000fea000383ffff */
.L_x_73:
[----:B------:R-:W-:-:S07]  /*96f0*/  MOV R0, UR5 ;  /* 0x0000000500007c02 */ /* 0x000fce0008000f00 */
.L_x_215:
[----:B-1----:R1:W2:Y:S02]  /*9700*/  SYNCS.PHASECHK.TRANS64.TRYWAIT P0, [R0+URZ], R3 ;  /* 0x00000003000075a7 */ /* 0x0022a400080011ff */
[----:B--2---:R-:W-:Y:S05]  /*9710*/  @!P0 NANOSLEEP.SYNCS 0x989680 ;  /* 0x009896800000895d */ /* 0x004fea0003900000 */
[----:B------:R-:W2:Y:S02]  /*9720*/  @!P0 SYNCS.PHASECHK.TRANS64 P0, [R0+URZ], R3 ;  /* 0x00000003000085a7 */ /* 0x000ea400080010ff */
[----:B--2---:R-:W-:Y:S05]  /*9730*/  @!P0 BRA `(.L_x_215) ;  /* 0xfffffffc00f08947 */ /* 0x004fea000383ffff */
[----:B------:R-:W-:Y:S05]  /*9740*/  BRA `(.L_x_216) ;  /* 0xffffffa400e07947 */ /* 0x000fea000383ffff */
.L_x_74:
[----:B------:R-:W-:-:S07]  /*9750*/  MOV R0, UR5 ;  /* 0x0000000500007c02 */ /* 0x000fce0008000f00 */
.L_x_217:
[----:B-1----:R1:W2:Y:S02]  /*9760*/  SYNCS.PHASECHK.TRANS64.TRYWAIT P0, [R0+URZ], R3 ;  /* 0x00000003000075a7 */ /* 0x0022a400080011ff */
[----:B--2---:R-:W-:Y:S05]  /*9770*/  @!P0 NANOSLEEP.SYNCS 0x989680 ;  /* 0x009896800000895d */ /* 0x004fea0003900000 */
[----:B------:R-:W2:Y:S02]  /*9780*/  @!P0 SYNCS.PHASECHK.TRANS64 P0, [R0+URZ], R3 ;  /* 0x00000003000085a7 */ /* 0x000ea400080010ff */
[----:B--2---:R-:W-:Y:S05]  /*9790*/  @!P0 BRA `(.L_x_217) ;  /* 0xfffffffc00f08947 */ /* 0x004fea000383ffff */
[----:B------:R-:W-:Y:S05]  /*97a0*/  BRA `(.L_x_218) ;  /* 0xffffffa400ec7947 */ /* 0x000fea000383ffff */
.L_x_75:
[----:B------:R-:W-:-:S07]  /*97b0*/  MOV R0, UR5 ;  /* 0x0000000500007c02 */ /* 0x000fce0008000f00 */
.L_x_219:
[----:B-1----:R1:W2:Y:S02]  /*97c0*/  SYNCS.PHASECHK.TRANS64.TRYWAIT P0, [R0+URZ], R3 ;  /* 0x00000003000075a7 */ /* 0x0022a400080011ff */
[----:B--2---:R-:W-:Y:S05]  /*97d0*/  @!P0 NANOSLEEP.SYNCS 0x989680 ;  /* 0x009896800000895d */ /* 0x004fea0003900000 */
[----:B------:R-:W2:Y:S02]  /*97e0*/  @!P0 SYNCS.PHASECHK.TRANS64 P0, [R0+URZ], R3 ;  /* 0x00000003000085a7 */ /* 0x000ea400080010ff */
[----:B--2---:R-:W-:Y:S05]  /*97f0*/  @!P0 BRA `(.L_x_219) ;  /* 0xfffffffc00f08947 */ /* 0x004fea000383ffff */
[----:B------:R-:W-:Y:S05]  /*9800*/  BRA `(.L_x_220) ;  /* 0xffffffa400f87947 */ /* 0x000fea000383ffff */
.L_x_76:
[----:B------:R-:W-:-:S07]  /*9810*/  MOV R0, UR5 ;  /* 0x0000000500007c02 */ /* 0x000fce0008000f00 */
.L_x_221:
[----:B-1----:R1:W2:Y:S02]  /*9820*/  SYNCS.PHASECHK.TRANS64.TRYWAIT P0, [R0+URZ], R3 ;  /* 0x00000003000075a7 */ /* 0x0022a400080011ff */
[----:B--2---:R-:W-:Y:S05]  /*9830*/  @!P0 NANOSLEEP.SYNCS 0x989680 ;  /* 0x009896800000895d */ /* 0x004fea0003900000 */
[----:B------:R-:W2:Y:S02]  /*9840*/  @!P0 SYNCS.PHASECHK.TRANS64 P0, [R0+URZ], R3 ;  /* 0x00000003000085a7 */ /* 0x000ea400080010ff */
[----:B--2---:R-:W-:Y:S05]  /*9850*/  @!P0 BRA `(.L_x_221) ;  /* 0xfffffffc00f08947 */ /* 0x004fea000383ffff */
[----:B------:R-:W-:Y:S05]  /*9860*/  BRA `(.L_x_222) ;  /* 0xffffffa800047947 */ /* 0x000fea000383ffff */
.L_x_77:
[----:B------:R-:W-:-:S07]  /*9870*/  MOV R0, UR5 ;  /* 0x0000000500007c02 */ /* 0x000fce0008000f00 */
.L_x_223:
[----:B-1----:R1:W2:Y:S02]  /*9880*/  SYNCS.PHASECHK.TRANS64.TRYWAIT P0, [R0+URZ], R3 ;  /* 0x00000003000075a7 */ /* 0x0022a400080011ff */
[----:B--2---:R-:W-:Y:S05]  /*9890*/  @!P0 NANOSLEEP.SYNCS 0x989680 ;  /* 0x009896800000895d */ /* 0x004fea0003900000 */
[----:B------:R-:W2:Y:S02]  /*98a0*/  @!P0 SYNCS.PHASECHK.TRANS64 P0, [R0+URZ], R3 ;  /* 0x00000003000085a7 */ /* 0x000ea400080010ff */
[----:B--2---:R-:W-:Y:S05]  /*98b0*/  @!P0 BRA `(.L_x_223) ;  /* 0xfffffffc00f08947 */ /* 0x004fea000383ffff */
[----:B------:R-:W-:Y:S05]  /*98c0*/  BRA `(.L_x_224) ;  /* 0xffffffa800107947 */ /* 0x000fea000383ffff */
.L_x_78:
[----:B------:R-:W-:-:S07]  /*98d0*/  MOV R0, UR5 ;  /* 0x0000000500007c02 */ /* 0x000fce0008000f00 */
.L_x_225:
[----:B-1----:R1:W2:Y:S02]  /*98e0*/  SYNCS.PHASECHK.TRANS64.TRYWAIT P0, [R0+URZ], R3 ;  /* 0x00000003000075a7 */ /* 0x0022a400080011ff */
[----:B--2---:R-:W-:Y:S05]  /*98f0*/  @!P0 NANOSLEEP.SYNCS 0x989680 ;  /* 0x009896800000895d */ /* 0x004fea0003900000 */
[----:B------:R-:W2:Y:S02]  /*9900*/  @!P0 SYNCS.PHASECHK.TRANS64 P0, [R0+URZ], R3 ;  /* 0x00000003000085a7 */ /* 0x000ea400080010ff */
[----:B--2---:R-:W-:Y:S05]  /*9910*/  @!P0 BRA `(.L_x_225) ;  /* 0xfffffffc00f08947 */ /* 0x004fea000383ffff */
[----:B------:R-:W-:Y:S05]  /*9920*/  BRA `(.L_x_226) ;  /* 0xffffffa8001c7947 */ /* 0x000fea000383ffff */
.L_x_79:
[----:B------:R-:W-:-:S07]  /*9930*/  MOV R0, UR5 ;  /* 0x0000000500007c02 */ /* 0x000fce0008000f00 */
.L_x_227:
[----:B-1----:R1:W2:Y:S02]  /*9940*/  SYNCS.PHASECHK.TRANS64.TRYWAIT P0, [R0+URZ], R3 ;  /* 0x00000003000075a7 */ /* 0x0022a400080011ff */
[----:B--2---:R-:W-:Y:S05]  /*9950*/  @!P0 NANOSLEEP.SYNCS 0x989680 ;  /* 0x009896800000895d */ /* 0x004fea0003900000 */
[----:B------:R-:W2:Y:S02]  /*9960*/  @!P0 SYNCS.PHASECHK.TRANS64 P0, [R0+URZ], R3 ;  /* 0x00000003000085a7 */ /* 0x000ea400080010ff */
[----:B--2---:R-:W-:Y:S05]  /*9970*/  @!P0 BRA `(.L_x_227) ;  /* 0xfffffffc00f08947 */ /* 0x004fea000383ffff */
[----:B------:R-:W-:Y:S05]  /*9980*/  BRA `(.L_x_228) ;  /* 0xffffffa800287947 */ /* 0x000fea000383ffff */
.L_x_80:
[----:B------:R-:W-:-:S07]  /*9990*/  MOV R0, UR5 ;  /* 0x0000000500007c02 */ /* 0x000fce0008000f00 */
.L_x_229:
[----:B-1----:R1:W2:Y:S02]  /*99a0*/  SYNCS.PHASECHK.TRANS64.TRYWAIT P0, [R0+URZ], R3 ;  /* 0x00000003000075a7 */ /* 0x0022a400080011ff */
[----:B--2---:R-:W-:Y:S05]  /*99b0*/  @!P0 NANOSLEEP.SYNCS 0x989680 ;  /* 0x009896800000895d */ /* 0x004fea0003900000 */
[----:B------:R-:W2:Y:S02]  /*99c0*/  @!P0 SYNCS.PHASECHK.TRANS64 P0, [R0+URZ], R3 ;  /* 0x00000003000085a7 */ /* 0x000ea400080010ff */
[----:B--2---:R-:W-:Y:S05]  /*99d0*/  @!P0 BRA `(.L_x_229) ;  /* 0xfffffffc00f08947 */ /* 0x004fea000383ffff */
[----:B------:R-:W-:Y:S05]  /*99e0*/  BRA `(.L_x_230) ;  /* 0xffffffa800347947 */ /* 0x000fea000383ffff */
.L_x_81:
[----:B------:R-:W-:-:S07]  /*99f0*/  MOV R0, UR5 ;  /* 0x0000000500007c02 */ /* 0x000fce0008000f00 */
.L_x_231:
[----:B-1----:R1:W2:Y:S02]  /*9a00*/  SYNCS.PHASECHK.TRANS64.TRYWAIT P0, [R0+URZ], R3 ;  /* 0x00000003000075a7 */ /* 0x0022a400080011ff */
[----:B--2---:R-:W-:Y:S05]  /*9a10*/  @!P0 NANOSLEEP.SYNCS 0x989680 ;  /* 0x009896800000895d */ /* 0x004fea0003900000 */
[----:B------:R-:W2:Y:S02]  /*9a20*/  @!P0 SYNCS.PHASECHK.TRANS64 P0, [R0+URZ], R3 ;  /* 0x00000003000085a7 */ /* 0x000ea400080010ff */
[----:B--2---:R-:W-:Y:S05]  /*9a30*/  @!P0 BRA `(.L_x_231) ;  /* 0xfffffffc00f08947 */ /* 0x004fea000383ffff */
[----:B------:R-:W-:Y:S05]  /*9a40*/  BRA `(.L_x_232) ;  /* 0xffffffa800407947 */ /* 0x000fea000383ffff */
.L_x_82:
[----:B------:R-:W-:-:S07]  /*9a50*/  MOV R0, UR5 ;  /* 0x0000000500007c02 */ /* 0x000fce0008000f00 */
.L_x_233:
[----:B-1----:R1:W2:Y:S02]  /*9a60*/  SYNCS.PHASECHK.TRANS64.TRYWAIT P0, [R0+URZ], R3 ;  /* 0x00000003000075a7 */ /* 0x0022a400080011ff */
[----:B--2---:R-:W-:Y:S05]  /*9a70*/  @!P0 NANOSLEEP.SYNCS 0x989680 ;  /* 0x009896800000895d */ /* 0x004fea0003900000 */
[----:B------:R-:W2:Y:S02]  /*9a80*/  @!P0 SYNCS.PHASECHK.TRANS64 P0, [R0+URZ], R3 ;  /* 0x00000003000085a7 */ /* 0x000ea400080010ff */
[----:B--2---:R-:W-:Y:S05]  /*9a90*/  @!P0 BRA `(.L_x_233) ;  /* 0xfffffffc00f08947 */ /* 0x004fea000383ffff */
[----:B------:R-:W-:Y:S05]  /*9aa0*/  BRA `(.L_x_234) ;  /* 0xffffffa8004c7947 */ /* 0x000fea000383ffff */
.L_x_83:
[----:B------:R-:W-:-:S07]  /*9ab0*/  MOV R0, UR5 ;  /* 0x0000000500007c02 */ /* 0x000fce0008000f00 */
.L_x_235:
[----:B-1----:R1:W2:Y:S02]  /*9ac0*/  SYNCS.PHASECHK.TRANS64.TRYWAIT P0, [R0+URZ], R3 ;  /* 0x00000003000075a7 */ /* 0x0022a400080011ff */
[----:B--2---:R-:W-:Y:S05]  /*9ad0*/  @!P0 NANOSLEEP.SYNCS 0x989680 ;  /* 0x009896800000895d */ /* 0x004fea0003900000 */
[----:B------:R-:W2:Y:S02]  /*9ae0*/  @!P0 SYNCS.PHASECHK.TRANS64 P0, [R0+URZ], R3 ;  /* 0x00000003000085a7 */ /* 0x000ea400080010ff */
[----:B--2---:R-:W-:Y:S05]  /*9af0*/  @!P0 BRA `(.L_x_235) ;  /* 0xfffffffc00f08947 */ /* 0x004fea000383ffff */
[----:B------:R-:W-:Y:S05]  /*9b00*/  BRA `(.L_x_236) ;  /* 0xffffffa800587947 */ /* 0x000fea000383ffff */
.L_x_84:
[----:B------:R-:W-:-:S07]  /*9b10*/  MOV R0, UR5 ;  /* 0x0000000500007c02 */ /* 0x000fce0008000f00 */
.L_x_237:
[----:B-1----:R1:W2:Y:S02]  /*9b20*/  SYNCS.PHASECHK.TRANS64.TRYWAIT P0, [R0+URZ], R3 ;  /* 0x00000003000075a7 */ /* 0x0022a400080011ff */
[----:B--2---:R-:W-:Y:S05]  /*9b30*/  @!P0 NANOSLEEP.SYNCS 0x989680 ;  /* 0x009896800000895d */ /* 0x004fea0003900000 */
[----:B------:R-:W2:Y:S02]  /*9b40*/  @!P0 SYNCS.PHASECHK.TRANS64 P0, [R0+URZ], R3 ;  /* 0x00000003000085a7 */ /* 0x000ea400080010ff */
[----:B--2---:R-:W-:Y:S05]  /*9b50*/  @!P0 BRA `(.L_x_237) ;  /* 0xfffffffc00f08947 */ /* 0x004fea000383ffff */
[----:B------:R-:W-:Y:S05]  /*9b60*/  BRA `(.L_x_238) ;  /* 0xffffffa800647947 */ /* 0x000fea000383ffff */
.L_x_85:
[----:B------:R-:W-:-:S07]  /*9b70*/  MOV R0, UR5 ;  /* 0x0000000500007c02 */ /* 0x000fce0008000f00 */
.L_x_239:
[----:B-1----:R1:W2:Y:S02]  /*9b80*/  SYNCS.PHASECHK.TRANS64.TRYWAIT P0, [R0+URZ], R3 ;  /* 0x00000003000075a7 */ /* 0x0022a400080011ff */
[----:B--2---:R-:W-:Y:S05]  /*9b90*/  @!P0 NANOSLEEP.SYNCS 0x989680 ;  /* 0x009896800000895d */ /* 0x004fea0003900000 */
[----:B------:R-:W2:Y:S02]  /*9ba0*/  @!P0 SYNCS.PHASECHK.TRANS64 P0, [R0+URZ], R3 ;  /* 0x00000003000085a7 */ /* 0x000ea400080010ff */
[----:B--2---:R-:W-:Y:S05]  /*9bb0*/  @!P0 BRA `(.L_x_239) ;  /* 0xfffffffc00f08947 */ /* 0x004fea000383ffff */
[----:B------:R-:W-:Y:S05]  /*9bc0*/  BRA `(.L_x_240) ;  /* 0xffffffa800707947 */ /* 0x000fea000383ffff */
.L_x_86:
[----:B------:R-:W-:-:S07]  /*9bd0*/  MOV R0, UR5 ;  /* 0x0000000500007c02 */ /* 0x000fce0008000f00 */
.L_x_241:
[----:B-1----:R1:W2:Y:S02]  /*9be0*/  SYNCS.PHASECHK.TRANS64.TRYWAIT P0, [R0+URZ], R3 ;  /* 0x00000003000075a7 */ /* 0x0022a400080011ff */
[----:B--2---:R-:W-:Y:S05]  /*9bf0*/  @!P0 NANOSLEEP.SYNCS 0x989680 ;  /* 0x009896800000895d */ /* 0x004fea0003900000 */
[----:B------:R-:W2:Y:S02]  /*9c00*/  @!P0 SYNCS.PHASECHK.TRANS64 P0, [R0+URZ], R3 ;  /* 0x00000003000085a7 */ /* 0x000ea400080010ff */
[----:B--2---:R-:W-:Y:S05]  /*9c10*/  @!P0 BRA `(.L_x_241) ;  /* 0xfffffffc00f08947 */ /* 0x004fea000383ffff */
[----:B------:R-:W-:Y:S05]  /*9c20*/  BRA `(.L_x_242) ;  /* 0xffffffa8007c7947 */ /* 0x000fea000383ffff */
.L_x_87:
[----:B------:R-:W-:-:S07]  /*9c30*/  MOV R0, UR5 ;  /* 0x0000000500007c02 */ /* 0x000fce0008000f00 */
.L_x_243:
[----:B-1----:R1:W2:Y:S02]  /*9c40*/  SYNCS.PHASECHK.TRANS64.TRYWAIT P0, [R0+URZ], R3 ;  /* 0x00000003000075a7 */ /* 0x0022a400080011ff */
[----:B--2---:R-:W-:Y:S05]  /*9c50*/  @!P0 NANOSLEEP.SYNCS 0x989680 ;  /* 0x009896800000895d */ /* 0x004fea0003900000 */
[----:B------:R-:W2:Y:S02]  /*9c60*/  @!P0 SYNCS.PHASECHK.TRANS64 P0, [R0+URZ], R3 ;  /* 0x00000003000085a7 */ /* 0x000ea400080010ff */
[----:B--2---:R-:W-:Y:S05]  /*9c70*/  @!P0 BRA `(.L_x_243) ;  /* 0xfffffffc00f08947 */ /* 0x004fea000383ffff */
[----:B------:R-:W-:Y:S05]  /*9c80*/  BRA `(.L_x_244) ;  /* 0xffffffa800887947 */ /* 0x000fea000383ffff */
.L_x_88:
[----:B------:R-:W-:-:S07]  /*9c90*/  MOV R0, UR5 ;  /* 0x0000000500007c02 */ /* 0x000fce0008000f00 */
.L_x_245:
[----:B-1----:R1:W2:Y:S02]  /*9ca0*/  SYNCS.PHASECHK.TRANS64.TRYWAIT P0, [R0+URZ], R3 ;  /* 0x00000003000075a7 */ /* 0x0022a400080011ff */
[----:B--2---:R-:W-:Y:S05]  /*9cb0*/  @!P0 NANOSLEEP.SYNCS 0x989680 ;  /* 0x009896800000895d */ /* 0x004fea0003900000 */
[----:B------:R-:W2:Y:S02]  /*9cc0*/  @!P0 SYNCS.PHASECHK.TRANS64 P0, [R0+URZ], R3 ;  /* 0x00000003000085a7 */ /* 0x000ea400080010ff */
[----:B--2---:R-:W-:Y:S05]  /*9cd0*/  @!P0 BRA `(.L_x_245) ;  /* 0xfffffffc00f08947 */ /* 0x004fea000383ffff */
[----:B------:R-:W-:Y:S05]  /*9ce0*/  BRA `(.L_x_246) ;  /* 0xffffffa800947947 */ /* 0x000fea000383ffff */
.L_x_89:
[----:B------:R-:W-:-:S07]  /*9cf0*/  MOV R0, UR5 ;  /* 0x0000000500007c02 */ /* 0x000fce0008000f00 */
.L_x_247:
[----:B-1----:R1:W2:Y:S02]  /*9d00*/  SYNCS.PHASECHK.TRANS64.TRYWAIT P0, [R0+URZ], R3 ;  /* 0x00000003000075a7 */ /* 0x0022a400080011ff */
[----:B--2---:R-:W-:Y:S05]  /*9d10*/  @!P0 NANOSLEEP.SYNCS 0x989680 ;  /* 0x009896800000895d */ /* 0x004fea0003900000 */
[----:B------:R-:W2:Y:S02]  /*9d20*/  @!P0 SYNCS.PHASECHK.TRANS64 P0, [R0+URZ], R3 ;  /* 0x00000003000085a7 */ /* 0x000ea400080010ff */
[----:B--2---:R-:W-:Y:S05]  /*9d30*/  @!P0 BRA `(.L_x_247) ;  /* 0xfffffffc00f08947 */ /* 0x004fea000383ffff */
[----:B------:R-:W-:Y:S05]  /*9d40*/  BRA `(.L_x_248) ;  /* 0xffffffa800a07947 */ /* 0x000fea000383ffff */
.L_x_90:
[----:B------:R-:W-:-:S07]  /*9d50*/  MOV R0, UR5 ;  /* 0x0000000500007c02 */ /* 0x000fce0008000f00 */
.L_x_249:
[----:B-1----:R1:W2:Y:S02]  /*9d60*/  SYNCS.PHASECHK.TRANS64.TRYWAIT P0, [R0+URZ], R3 ;  /* 0x00000003000075a7 */ /* 0x0022a400080011ff */
[----:B--2---:R-:W-:Y:S05]  /*9d70*/  @!P0 NANOSLEEP.SYNCS 0x989680 ;  /* 0x009896800000895d */ /* 0x004fea0003900000 */
[----:B------:R-:W2:Y:S02]  /*9d80*/  @!P0 SYNCS.PHASECHK.TRANS64 P0, [R0+URZ], R3 ;  /* 0x00000003000085a7 */ /* 0x000ea400080010ff */
[----:B--2---:R-:W-:Y:S05]  /*9d90*/  @!P0 BRA `(.L_x_249) ;  /* 0xfffffffc00f08947 */ /* 0x004fea000383ffff */
[----:B------:R-:W-:Y:S05]  /*9da0*/  BRA `(.L_x_250) ;  /* 0xffffffa800ac7947 */ /* 0x000fea000383ffff */
.L_x_91:
[----:B------:R-:W-:-:S07]  /*9db0*/  MOV R0, UR5 ;  /* 0x0000000500007c02 */ /* 0x000fce0008000f00 */
.L_x_251:
[----:B-1----:R1:W2:Y:S02]  /*9dc0*/  SYNCS.PHASECHK.TRANS64.TRYWAIT P0, [R0+URZ], R3 ;  /* 0x00000003000075a7 */ /* 0x0022a400080011ff */
[----:B--2---:R-:W-:Y:S05]  /*9dd0*/  @!P0 NANOSLEEP.SYNCS 0x989680 ;  /* 0x009896800000895d */ /* 0x004fea0003900000 */
[----:B------:R-:W2:Y:S02]  /*9de0*/  @!P0 SYNCS.PHASECHK.TRANS64 P0, [R0+URZ], R3 ;  /* 0x00000003000085a7 */ /* 0x000ea400080010ff */
[----:B--2---:R-:W-:Y:S05]  /*9df0*/  @!P0 BRA `(.L_x_251) ;  /* 0xfffffffc00f08947 */ /* 0x004fea000383ffff */
[----:B------:R-:W-:Y:S05]  /*9e00*/  BRA `(.L_x_252) ;  /* 0xffffffa800b87947 */ /* 0x000fea000383ffff */
.L_x_92:
[----:B------:R-:W-:-:S07]  /*9e10*/  MOV R0, UR5 ;  /* 0x0000000500007c02 */ /* 0x000fce0008000f00 */
.L_x_253:
[----:B-1----:R1:W2:Y:S02]  /*9e20*/  SYNCS.PHASECHK.TRANS64.TRYWAIT P0, [R0+URZ], R3 ;  /* 0x00000003000075a7 */ /* 0x0022a400080011ff */
[----:B--2---:R-:W-:Y:S05]  /*9e30*/  @!P0 NANOSLEEP.SYNCS 0x989680 ;  /* 0x009896800000895d */ /* 0x004fea0003900000 */
[----:B------:R-:W2:Y:S02]  /*9e40*/  @!P0 SYNCS.PHASECHK.TRANS64 P0, [R0+URZ], R3 ;  /* 0x00000003000085a7 */ /* 0x000ea400080010ff */
[----:B--2---:R-:W-:Y:S05]  /*9e50*/  @!P0 BRA `(.L_x_253) ;  /* 0xfffffffc00f08947 */ /* 0x004fea000383ffff */
[----:B------:R-:W-:Y:S05]  /*9e60*/  BRA `(.L_x_254) ;  /* 0xffffffa800c47947 */ /* 0x000fea000383ffff */
.L_x_93:
[----:B------:R-:W-:-:S07]  /*9e70*/  MOV R0, UR5 ;  /* 0x0000000500007c02 */ /* 0x000fce0008000f00 */
.L_x_255:
[----:B-1----:R1:W2:Y:S02]  /*9e80*/  SYNCS.PHASECHK.TRANS64.TRYWAIT P0, [R0+URZ], R3 ;  /* 0x00000003000075a7 */ /* 0x0022a400080011ff */
[----:B--2---:R-:W-:Y:S05]  /*9e90*/  @!P0 NANOSLEEP.SYNCS 0x989680 ;  /* 0x009896800000895d */ /* 0x004fea0003900000 */
[----:B------:R-:W2:Y:S02]  /*9ea0*/  @!P0 SYNCS.PHASECHK.TRANS64 P0, [R0+URZ], R3 ;  /* 0x00000003000085a7 */ /* 0x000ea400080010ff */
[----:B--2---:R-:W-:Y:S05]  /*9eb0*/  @!P0 BRA `(.L_x_255) ;  /* 0xfffffffc00f08947 */ /* 0x004fea000383ffff */
[----:B------:R-:W-:Y:S05]  /*9ec0*/  BRA `(.L_x_256) ;  /* 0xffffffa800d07947 */ /* 0x000fea000383ffff */
.L_x_94:
[----:B------:R-:W-:-:S07]  /*9ed0*/  MOV R0, UR5 ;  /* 0x0000000500007c02 */ /* 0x000fce0008000f00 */
.L_x_257:
[----:B-1----:R1:W2:Y:S02]  /*9ee0*/  SYNCS.PHASECHK.TRANS64.TRYWAIT P0, [R0+URZ], R3 ;  /* 0x00000003000075a7 */ /* 0x0022a400080011ff */
[----:B--2---:R-:W-:Y:S05]  /*9ef0*/  @!P0 NANOSLEEP.SYNCS 0x989680 ;  /* 0x009896800000895d */ /* 0x004fea0003900000 */
[----:B------:R-:W2:Y:S02]  /*9f00*/  @!P0 SYNCS.PHASECHK.TRANS64 P0, [R0+URZ], R3 ;  /* 0x00000003000085a7 */ /* 0x000ea400080010ff */
[----:B--2---:R-:W-:Y:S05]  /*9f10*/  @!P0 BRA `(.L_x_257) ;  /* 0xfffffffc00f08947 */ /* 0x004fea000383ffff */
[----:B------:R-:W-:Y:S05]  /*9f20*/  BRA `(.L_x_258) ;  /* 0xffffffa800dc7947 */ /* 0x000fea000383ffff */
.L_x_95:
[----:B------:R-:W-:-:S07]  /*9f30*/  MOV R0, UR5 ;  /* 0x0000000500007c02 */ /* 0x000fce0008000f00 */
.L_x_259:
[----:B-1----:R1:W2:Y:S02]  /*9f40*/  SYNCS.PHASECHK.TRANS64.TRYWAIT P0, [R0+URZ], R3 ;  /* 0x00000003000075a7 */ /* 0x0022a400080011ff */
[----:B--2---:R-:W-:Y:S05]  /*9f50*/  @!P0 NANOSLEEP.SYNCS 0x989680 ;  /* 0x009896800000895d */ /* 0x004fea0003900000 */
[----:B------:R-:W2:Y:S02]  /*9f60*/  @!P0 SYNCS.PHASECHK.TRANS64 P0, [R0+URZ], R3 ;  /* 0x00000003000085a7 */ /* 0x000ea400080010ff */
[----:B--2---:R-:W-:Y:S05]  /*9f70*/  @!P0 BRA `(.L_x_259) ;  /* 0xfffffffc00f08947 */ /* 0x004fea000383ffff */
[----:B------:R-:W-:Y:S05]  /*9f80*/  BRA `(.L_x_260) ;  /* 0xffffffa800e87947 */ /* 0x000fea000383ffff */
.L_x_96:
[----:B------:R-:W-:-:S07]  /*9f90*/  MOV R0, UR5 ;  /* 0x0000000500007c02 */ /* 0x000fce0008000f00 */
.L_x_261:
[----:B-1----:R1:W2:Y:S02]  /*9fa0*/  SYNCS.PHASECHK.TRANS64.TRYWAIT P0, [R0+URZ], R3 ;  /* 0x00000003000075a7 */ /* 0x0022a400080011ff */
[----:B--2---:R-:W-:Y:S05]  /*9fb0*/  @!P0 NANOSLEEP.SYNCS 0x989680 ;  /* 0x009896800000895d */ /* 0x004fea0003900000 */
[----:B------:R-:W2:Y:S02]  /*9fc0*/  @!P0 SYNCS.PHASECHK.TRANS64 P0, [R0+URZ], R3 ;  /* 0x00000003000085a7 */ /* 0x000ea400080010ff */
[----:B--2---:R-:W-:Y:S05]  /*9fd0*/  @!P0 BRA `(.L_x_261) ;  /* 0xfffffffc00f08947 */ /* 0x004fea000383ffff */
[----:B------:R-:W-:Y:S05]  /*9fe0*/  BRA `(.L_x_262) ;  /* 0xffffffa800f47947 */ /* 0x000fea000383ffff */
.L_x_99:
[----:B-1----:R1:W2:Y:S02]  /*9ff0*/  SYNCS.PHASECHK.TRANS64.TRYWAIT P0, [R2+URZ+0x3e0], R4 ;  /* 0x0003e004020075a7 */ /* 0x0022a400080011ff */
[----:B--2---:R-:W-:Y:S05]  /*a000*/  @!P0 NANOSLEEP.SYNCS 0x989680 ;  /* 0x009896800000895d */ /* 0x004fea0003900000 */
[----:B------:R-:W2:Y:S02]  /*a010*/  @!P0 SYNCS.PHASECHK.TRANS64 P0, [R2+URZ+0x3e0], R4 ;  /* 0x0003e004020085a7 */ /* 0x000ea400080010ff */
[----:B--2---:R-:W-:Y:S05]  /*a020*/  @!P0 BRA `(.L_x_99) ;  /* 0xfffffffc00f08947 */ /* 0x004fea000383ffff */
[----:B------:R-:W-:Y:S05]  /*a030*/  BRA `(.L_x_263) ;  /* 0xffffffac00507947 */ /* 0x000fea000383ffff */
.L_x_100:
[----:B------:R-:W-:-:S07]  /*a040*/  MOV R2, UR4 ;  /* 0x0000000400027c02 */ /* 0x000fce0008000f00 */
.L_x_264:
[----:B-1----:R1:W2:Y:S02]  /*a050*/  SYNCS.PHASECHK.TRANS64.TRYWAIT P0, [R2+URZ+0x390], R5 ;  /* 0x00039005020075a7 */ /* 0x0022a400080011ff */
[----:B--2---:R-:W-:Y:S05]  /*a060*/  @!P0 NANOSLEEP.SYNCS 0x989680 ;  /* 0x009896800000895d */ /* 0x004fea0003900000 */
[----:B------:R-:W2:Y:S02]  /*a070*/  @!P0 SYNCS.PHASECHK.TRANS64 P0, [R2+URZ+0x390], R5 ;  /* 0x00039005020085a7 */ /* 0x000ea400080010ff */
[----:B--2---:R-:W-:Y:S05]  /*a080*/  @!P0 BRA `(.L_x_264) ;  /* 0xfffffffc00f08947 */ /* 0x004fea000383ffff */
[----:B------:R-:W-:Y:S05]  /*a090*/  BRA `(.L_x_265) ;  /* 0xffffffac00607947 */ /* 0x000fea000383ffff */
.L_x_101:
[----:B-1----:R1:W2:Y:S02]  /*a0a0*/  SYNCS.PHASECHK.TRANS64.TRYWAIT P1, [R2+URZ+0x380], R4 ;  /* 0x00038004020075a7 */ /* 0x0022a400080211ff */
[----:B--2---:R-:W-:Y:S05]  /*a0b0*/  @!P1 NANOSLEEP.SYNCS 0x989680 ;  /* 0x009896800000995d */ /* 0x004fea0003900000 */
[----:B------:R-:W2:Y:S02]  /*a0c0*/  @!P1 SYNCS.PHASECHK.TRANS64 P1, [R2+URZ+0x380], R4 ;  /* 0x00038004020095a7 */ /* 0x000ea400080210ff */
[----:B--2---:R-:W-:Y:S05]  /*a0d0*/  @!P1 BRA `(.L_x_101) ;  /* 0xfffffffc00f09947 */ /* 0x004fea000383ffff */
[----:B------:R-:W-:Y:S05]  /*a0e0*/  BRA `(.L_x_266) ;  /* 0xffffffac00907947 */ /* 0x000fea000383ffff */
.L_x_104:
[----:B------:R-:W-:-:S07]  /*a0f0*/  MOV R0, UR4 ;  /* 0x0000000400007c02 */ /* 0x000fce0008000f00 */
.L_x_267:
[----:B-1----:R1:W2:Y:S02]  /*a100*/  SYNCS.PHASECHK.TRANS64.TRYWAIT P0, [R0+URZ+0x390], R2 ;  /* 0x00039002000075a7 */ /* 0x0022a400080011ff */
[----:B--2---:R-:W-:Y:S05]  /*a110*/  @!P0 NANOSLEEP.SYNCS 0x989680 ;  /* 0x009896800000895d */ /* 0x004fea0003900000 */
[----:B------:R-:W2:Y:S02]  /*a120*/  @!P0 SYNCS.PHASECHK.TRANS64 P0, [R0+URZ+0x390], R2 ;  /* 0x00039002000085a7 */ /* 0x000ea400080010ff */
[----:B--2---:R-:W-:Y:S05]  /*a130*/  @!P0 BRA `(.L_x_267) ;  /* 0xfffffffc00f08947 */ /* 0x004fea000383ffff */
[----:B------:R-:W-:Y:S05]  /*a140*/  BRA `(.L_x_103) ;  /* 0xffffffac00e47947 */ /* 0x000fea000383ffff */
.L_x_111:
[----:B-1----:R1:W2:Y:S02]  /*a150*/  SYNCS.PHASECHK.TRANS64.TRYWAIT P1, [R0+URZ+0x380], R2 ;  /* 0x00038002000075a7 */ /* 0x0022a400080211ff */
[----:B--2---:R-:W-:Y:S05]  /*a160*/  @!P1 NANOSLEEP.SYNCS 0x989680 ;  /* 0x009896800000995d */ /* 0x004fea0003900000 */
[----:B------:R-:W2:Y:S02]  /*a170*/  @!P1 SYNCS.PHASECHK.TRANS64 P1, [R0+URZ+0x380], R2 ;  /* 0x00038002000095a7 */ /* 0x000ea400080210ff */
[----:B--2---:R-:W-:Y:S05]  /*a180*/  @!P1 BRA `(.L_x_111) ;  /* 0xfffffffc00f09947 */ /* 0x004fea000383ffff */
[----:B------:R-:W-:Y:S05]  /*a190*/  BRA `(.L_x_268) ;  /* 0xffffffb400407947 */ /* 0x000fea000383ffff */
.L_x_112:
[----:B------:R-:W-:-:S07]  /*a1a0*/  MOV R2, UR19 ;  /* 0x0000001300027c02 */ /* 0x000fce0008000f00 */
.L_x_269:
[----:B-1----:R1:W2:Y:S02]  /*a1b0*/  SYNCS.PHASECHK.TRANS64.TRYWAIT P0, [R2+URZ+0x3c0], R0 ;  /* 0x0003c000020075a7 */ /* 0x0022a400080011ff */
[----:B--2---:R-:W-:Y:S05]  /*a1c0*/  @!P0 NANOSLEEP.SYNCS 0x989680 ;  /* 0x009896800000895d */ /* 0x004fea0003900000 */
[----:B------:R-:W2:Y:S02]  /*a1d0*/  @!P0 SYNCS.PHASECHK.TRANS64 P0, [R2+URZ+0x3c0], R0 ;  /* 0x0003c000020085a7 */ /* 0x000ea400080010ff */
[----:B--2---:R-:W-:Y:S05]  /*a1e0*/  @!P0 BRA `(.L_x_269) ;  /* 0xfffffffc00f08947 */ /* 0x004fea000383ffff */
[----:B------:R-:W-:Y:S05]  /*a1f0*/  BRA `(.L_x_270) ;  /* 0xffffffb400747947 */ /* 0x000fea000383ffff */
.L_x_115:
[----:B------:R-:W-:Y:S07]  /*a200*/  MOV R0, UR6 ;  /* 0x0000000600007c02 */ /* 0x000fee0008000f00 */
.L_x_271:
[----:B-1----:R1:W2:Y:S02]  /*a210*/  SYNCS.PHASECHK.TRANS64.TRYWAIT P0, [R0+URZ], R2 ;  /* 0x00000002000075a7 */ /* 0x0022a400080011ff */
[----:B--2---:R-:W-:Y:S05]  /*a220*/  @!P0 NANOSLEEP.SYNCS 0x989680 ;  /* 0x009896800000895d */ /* 0x004fea0003900000 */
[----:B------:R-:W2:Y:S02]  /*a230*/  @!P0 SYNCS.PHASECHK.TRANS64 P0, [R0+URZ], R2 ;  /* 0x00000002000085a7 */ /* 0x000ea400080010ff */
[----:B--2---:R-:W-:Y:S05]  /*a240*/  @!P0 BRA `(.L_x_271) ;  /* 0xfffffffc00f08947 */ /* 0x004fea000383ffff */
[----:B------:R-:W-:Y:S05]  /*a250*/  BRA `(.L_x_114) ;  /* 0xffffffb400ac7947 */ /* 0x000fea000383ffff */
.L_x_118:
[----:B------:R-:W-:-:S07]  /*a260*/  MOV R0, UR4 ;  /* 0x0000000400007c02 */ /* 0x000fce0008000f00 */
.L_x_272:
[----:B--2---:R2:W4:Y:S02]  /*a270*/  SYNCS.PHASECHK.TRANS64.TRYWAIT P0, [R0+URZ], R2 ;  /* 0x00000002000075a7 */ /* 0x00452400080011ff */
[----:B----4-:R-:W-:Y:S05]  /*a280*/  @!P0 NANOSLEEP.SYNCS 0x989680 ;  /* 0x009896800000895d */ /* 0x010fea0003900000 */
[----:B------:R-:W4:Y:S02]  /*a290*/  @!P0 SYNCS.PHASECHK.TRANS64 P0, [R0+URZ], R2 ;  /* 0x00000002000085a7 */ /* 0x000f2400080010ff */
[----:B----4-:R-:W-:Y:S05]  /*a2a0*/  @!P0 BRA `(.L_x_272) ;  /* 0xfffffffc00f08947 */ /* 0x010fea000383ffff */
[----:B------:R-:W-:Y:S05]  /*a2b0*/  BRA `(.L_x_273) ;  /* 0xffffffb8004c7947 */ /* 0x000fea000383ffff */
.L_x_119:
[----:B------:R-:W-:-:S07]  /*a2c0*/  MOV R0, UR5 ;  /* 0x0000000500007c02 */ /* 0x000fce0008000f00 */
.L_x_274:
[----:B-1----:R1:W2:Y:S02]  /*a2d0*/  SYNCS.PHASECHK.TRANS64.TRYWAIT P0, [R0+URZ], R3 ;  /* 0x00000003000075a7 */ /* 0x0022a400080011ff */
[----:B--2---:R-:W-:Y:S05]  /*a2e0*/  @!P0 NANOSLEEP.SYNCS 0x989680 ;  /* 0x009896800000895d */ /* 0x004fea0003900000 */
[----:B------:R-:W2:Y:S02]  /*a2f0*/  @!P0 SYNCS.PHASECHK.TRANS64 P0, [R0+URZ], R3 ;  /* 0x00000003000085a7 */ /* 0x000ea400080010ff */
[----:B--2---:R-:W-:Y:S05]  /*a300*/  @!P0 BRA `(.L_x_274) ;  /* 0xfffffffc00f08947 */ /* 0x004fea000383ffff */
[----:B------:R-:W-:Y:S05]  /*a310*/  BRA `(.L_x_275) ;  /* 0xffffffb800587947 */ /* 0x000fea000383ffff */
.L_x_120:
[----:B------:R-:W-:-:S07]  /*a320*/  MOV R0, UR5 ;  /* 0x0000000500007c02 */ /* 0x000fce0008000f00 */
.L_x_276:
[----:B-1----:R1:W2:Y:S02]  /*a330*/  SYNCS.PHASECHK.TRANS64.TRYWAIT P0, [R0+URZ], R3 ;  /* 0x00000003000075a7 */ /* 0x0022a400080011ff */
[----:B--2---:R-:W-:Y:S05]  /*a340*/  @!P0 NANOSLEEP.SYNCS 0x989680 ;  /* 0x009896800000895d */ /* 0x004fea0003900000 */
[----:B------:R-:W2:Y:S02]  /*a350*/  @!P0 SYNCS.PHASECHK.TRANS64 P0, [R0+URZ], R3 ;  /* 0x00000003000085a7 */ /* 0x000ea400080010ff */
[----:B--2---:R-:W-:Y:S05]  /*a360*/  @!P0 BRA `(.L_x_276) ;  /* 0xfffffffc00f08947 */ /* 0x004fea000383ffff */
[----:B------:R-:W-:Y:S05]  /*a370*/  BRA `(.L_x_277) ;  /* 0xffffffb800647947 */ /* 0x000fea000383ffff */
.L_x_121:
[----:B-1----:R-:W-:-:S07]  /*a380*/  MOV R0, UR4 ;  /* 0x0000000400007c02 */ /* 0x002fce0008000f00 */
.L_x_278:
[----:B-1----:R1:W2:Y:S02]  /*a390*/  SYNCS.PHASECHK.TRANS64.TRYWAIT P0, [R0+URZ], R2 ;  /* 0x00000002000075a7 */ /* 0x0022a400080011ff */
[----:B--2---:R-:W-:Y:S05]  /*a3a0*/  @!P0 NANOSLEEP.SYNCS 0x989680 ;  /* 0x009896800000895d */ /* 0x004fea0003900000 */
[----:B------:R-:W2:Y:S02]  /*a3b0*/  @!P0 SYNCS.PHASECHK.TRANS64 P0, [R0+URZ], R2 ;  /* 0x00000002000085a7 */ /* 0x000ea400080010ff */
[----:B--2---:R-:W-:Y:S05]  /*a3c0*/  @!P0 BRA `(.L_x_278) ;  /* 0xfffffffc00f08947 */ /* 0x004fea000383ffff */
[----:B------:R-:W-:Y:S05]  /*a3d0*/  BRA `(.L_x_279) ;  /* 0xffffffb800707947 */ /* 0x000fea000383ffff */
.L_x_126:
[----:B--2---:R2:W3:Y:S02]  /*a3e0*/  SYNCS.PHASECHK.TRANS64.TRYWAIT P0, [R12+URZ+0x380], R0 ;  /* 0x000380000c0075a7 */ /* 0x0044e400080011ff */
[----:B---3--:R-:W-:Y:S05]  /*a3f0*/  @!P0 NANOSLEEP.SYNCS 0x989680 ;  /* 0x009896800000895d */ /* 0x008fea0003900000 */
[----:B------:R-:W3:Y:S02]  /*a400*/  @!P0 SYNCS.PHASECHK.TRANS64 P0, [R12+URZ+0x380], R0 ;  /* 0x000380000c0085a7 */ /* 0x000ee400080010ff */
[----:B---3--:R-:W-:Y:S05]  /*a410*/  @!P0 BRA `(.L_x_126) ;  /* 0xfffffffc00f08947 */ /* 0x008fea000383ffff */
[----:B------:R-:W-:Y:S05]  /*a420*/  BRA `(.L_x_280) ;  /* 0xffffffbc00847947 */ /* 0x000fea000383ffff */
.L_x_129:
[----:B-1----:R-:W-:Y:S07]  /*a430*/  MOV R0, UR17 ;  /* 0x0000001100007c02 */ /* 0x002fee0008000f00 */
.L_x_281:
[----:B-1----:R1:W2:Y:S02]  /*a440*/  SYNCS.PHASECHK.TRANS64.TRYWAIT P2, [R0+URZ+0x378], R8 ;  /* 0x00037808000075a7 */ /* 0x0022a400080411ff */
[----:B--2---:R-:W-:Y:S05]  /*a450*/  @!P2 NANOSLEEP.SYNCS 0x989680 ;  /* 0x009896800000a95d */ /* 0x004fea0003900000 */
[----:B------:R-:W2:Y:S02]  /*a460*/  @!P2 SYNCS.PHASECHK.TRANS64 P2, [R0+URZ+0x378], R8 ;  /* 0x000378080000a5a7 */ /* 0x000ea400080410ff */
[----:B--2---:R-:W-:Y:S05]  /*a470*/  @!P2 BRA `(.L_x_281) ;  /* 0xfffffffc00f0a947 */ /* 0x004fea000383ffff */
[----:B------:R-:W-:Y:S05]  /*a480*/  BRA `(.L_x_128) ;  /* 0xffffffc000e47947 */ /* 0x000fea000383ffff */
.L_x_132:
[----:B-1----:R-:W-:Y:S07]  /*a490*/  MOV R0, UR17 ;  /* 0x0000001100007c02 */ /* 0x002fee0008000f00 */
.L_x_282:
[----:B-1----:R1:W2:Y:S02]  /*a4a0*/  SYNCS.PHASECHK.TRANS64.TRYWAIT P0, [R0+URZ+0x368], R6 ;  /* 0x00036806000075a7 */ /* 0x0022a400080011ff */
[----:B--2---:R-:W-:Y:S05]  /*a4b0*/  @!P0 NANOSLEEP.SYNCS 0x989680 ;  /* 0x009896800000895d */ /* 0x004fea0003900000 */
[----:B------:R-:W2:Y:S02]  /*a4c0*/  @!P0 SYNCS.PHASECHK.TRANS64 P0, [R0+URZ+0x368], R6 ;  /* 0x00036806000085a7 */ /* 0x000ea400080010ff */
[----:B--2---:R-:W-:Y:S05]  /*a4d0*/  @!P0 BRA `(.L_x_282) ;  /* 0xfffffffc00f08947 */ /* 0x004fea000383ffff */
[----:B------:R-:W-:Y:S05]  /*a4e0*/  BRA `(.L_x_283) ;  /* 0xffffffc400347947 */ /* 0x000fea000383ffff */
.L_x_135:
[----:B---3--:R3:W1:Y:S02]  /*a4f0*/  SYNCS.PHASECHK.TRANS64.TRYWAIT P0, [R3+URZ+0x380], R0 ;  /* 0x00038000030075a7 */ /* 0x00866400080011ff */
[----:B-1----:R-:W-:Y:S05]  /*a500*/  @!P0 NANOSLEEP.SYNCS 0x989680 ;  /* 0x009896800000895d */ /* 0x002fea0003900000 */
[----:B------:R-:W1:Y:S02]  /*a510*/  @!P0 SYNCS.PHASECHK.TRANS64 P0, [R3+URZ+0x380], R0 ;  /* 0x00038000030085a7 */ /* 0x000e6400080010ff */
[----:B-1----:R-:W-:Y:S05]  /*a520*/  @!P0 BRA `(.L_x_135) ;  /* 0xfffffffc00f08947 */ /* 0x002fea000383ffff */
[----:B------:R-:W-:Y:S05]  /*a530*/  BRA `(.L_x_284) ;  /* 0xffffffc8007c7947 */ /* 0x000fea000383ffff */
.L_x_146:
[----:B-1----:R-:W-:Y:S04]  /*a540*/  MOV R0, UR44 ;  /* 0x0000002c00007c02 */ /* 0x002fe80008000f00 */
[----:B------:R1:W2:Y:S03]  /*a550*/  SYNCS.PHASECHK.TRANS64.TRYWAIT P1, [R0+URZ+0x360], R4 ;  /* 0x00036004000075a7 */ /* 0x0002a600080211ff */
[----:B--2---:R-:W-:Y:S05]  /*a560*/  @!P1 NANOSLEEP.SYNCS 0x989680 ;  /* 0x009896800000995d */ /* 0x004fea0003900000 */
[----:B------:R-:W2:Y:S02]  /*a570*/  @!P1 SYNCS.PHASECHK.TRANS64 P1, [R0+URZ+0x360], R4 ;  /* 0x00036004000095a7 */ /* 0x000ea400080210ff */
[----:B--2---:R-:W-:Y:S05]  /*a580*/  @!P1 BRA `(.L_x_146) ;  /* 0xfffffffc00ec9947 */ /* 0x004fea000383ffff */
[----:B------:R-:W-:Y:S05]  /*a590*/  BRA `(.L_x_145) ;  /* 0xffffffd400cc7947 */ /* 0x000fea000383ffff */
.L_x_148:
[----:B------:R1:W1:Y:S02]  /*a5a0*/  SYNCS.PHASECHK.TRANS64.TRYWAIT P1, [R16+URZ+0x3a0], R3 ;  /* 0x0003a003100075a7 */ /* 0x00026400080211ff */
[----:B-1----:R-:W-:Y:S05]  /*a5b0*/  @!P1 NANOSLEEP.SYNCS 0x989680 ;  /* 0x009896800000995d */ /* 0x002fea0003900000 */
[----:B------:R-:W1:Y:S02]  /*a5c0*/  @!P1 SYNCS.PHASECHK.TRANS64 P1, [R16+URZ+0x3a0], R3 ;  /* 0x0003a003100095a7 */ /* 0x000e6400080210ff */
[----:B-1----:R-:W-:Y:S05]  /*a5d0*/  @!P1 BRA `(.L_x_148) ;  /* 0xfffffffc00f09947 */ /* 0x002fea000383ffff */
[----:B------:R-:W-:Y:S05]  /*a5e0*/  BRA `(.L_x_147) ;  /* 0xffffffd800087947 */ /* 0x000fea000383ffff */
        .weak           $__internal_0_$__cuda_sm10x_tcgen05_guardrail_trap_col_being_dealloced_not_returned_by_alloc
        .type           $__internal_0_$__cuda_sm10x_tcgen05_guardrail_trap_col_being_dealloced_not_returned_by_alloc,@function
        .size           $__internal_0_$__cuda_sm10x_tcgen05_guardrail_trap_col_being_dealloced_not_returned_by_alloc,($__internal_1_$__cuda_sm10x_tcgen05_guardrail_trap_phase_invalid_during_alloc - $__internal_0_$__cuda_sm10x_tcgen05_guardrail_trap_col_being_dealloced_not_returned_by_alloc)
$__internal_0_$__cuda_sm10x_tcgen05_guardrail_trap_col_being_dealloced_not_returned_by_alloc:
[----:B------:R-:W-:Y:S05]  /*a5f0*/  BPT.TRAP 0x1 ;  /* 0x000000040000795c */ /* 0x000fea0000300000 */
[----:B------:R-:W-:-:S04]  /*a600*/  HFMA2 R3, -RZ, RZ, 0, 0 ;  /* 0x00000000ff037431 */ /* 0x000fc800000001ff */
[----:B------:R-:W-:Y:S05]  /*a610*/  RET.REL.NODEC R2 `(_ZN7cutlass13device_kernelINS_4gemm6kernel13GemmUniversalIN4cute5tupleIJiiiiEEENS1_10collective13CollectiveMmaINS1_35MainloopSm100TmaUmmaWarpSpecializedILi54ELi2ELi4ENS5_IJNS4_1CILi1EEENSA_ILi8EEESB_EEEEENS5_IJNSA_ILi64EEESF_NSA_ILi32EEEEEEaNS5_IJlSB_lEEEaSI_NS4_8TiledMMAINS4_8MMA_AtomIJNS4_15SM100_MMA_S8_SSIaaiLi64ELi64ELNS4_4UMMA5MajorE0ELSN_0ELNSM_8SaturateE0EEEEEENS4_6LayoutINS5_IJSB_SB_SB_EEENS5_IJNSA_ILi0EEEST_ST_EEEEENS5_IJNS4_10UnderscoreESW_SW_EEEEENS4_23SM90_TMA_LOAD_MULTICASTENS4_14ComposedLayoutINS4_7SwizzleILi1ELi4ELi3EEENS4_18smem_ptr_flag_bitsILi8EEENSR_INS5_IJSC_SG_EEENS5_IJSG_SB_EEEEEEEvNS4_8identityENS4_13SM90_TMA_LOADES18_vS19_EENS_8epilogue10collective18CollectiveEpilogueINS1C_23Sm100TmaWarpSpecializedILi1ELi1ELi32ELb0ELb0EEEJSH_NS5_IJNSR_ISF_SB_EES1H_EEEaSI_aSI_NS1C_6fusion15FusionCallbacksIS1G_NS1J_17LinearCombinationIaiaiLNS_15FloatRoundStyleE2EEESH_S1I_JEEENS4_5SM1004TMEM4LOAD26SM100_TMEM_LOAD_16dp32b32xES1A_NS10_INS11_ILi2ELi4ELi3EEES14_NSR_INS5_IJSC_SF_EEENS5_IJSF_SB_EEEEEEENS4_39AutoVectorizingCopyWithAssumedAlignmentILi128EEENS4_14SM90_TMA_STOREES1X_S1Z_S1Z_EEEvvEEEEvNT_6ParamsE) ;  /* 0xffffff5802787950 */ /* 0x000fea0003c3ffff */
        .weak           $__internal_1_$__cuda_sm10x_tcgen05_guardrail_trap_phase_invalid_during_alloc
        .type           $__internal_1_$__cuda_sm10x_tcgen05_guardrail_trap_phase_invalid_during_alloc,@function
        .size           $__internal_1_$__cuda_sm10x_tcgen05_guardrail_trap_phase_invalid_during_alloc,($__internal_2_$__cuda_sm10x_tcgen05_guardrail_trap_unallocated_columns_being_dealloced - $__internal_1_$__cuda_sm10x_tcgen05_guardrail_trap_phase_invalid_during_alloc)
$__internal_1_$__cuda_sm10x_tcgen05_guardrail_trap_phase_invalid_during_alloc:
[----:B------:R-:W-:Y:S05]  /*a620*/  BPT.TRAP 0x1 ;  /* 0x000000040000795c */ /* 0x000fea0000300000 */
[----:B------:R-:W-:-:S04]  /*a630*/  MOV R5, 0x0 ;  /* 0x0000000000057802 */ /* 0x000fc80000000f00 */
[----:B------:R-:W-:Y:S05]  /*a640*/  RET.REL.NODEC R4 `(_ZN7cutlass13device_kernelINS_4gemm6kernel13GemmUniversalIN4cute5tupleIJiiiiEEENS1_10collective13CollectiveMmaINS1_35MainloopSm100TmaUmmaWarpSpecializedILi54ELi2ELi4ENS5_IJNS4_1CILi1EEENSA_ILi8EEESB_EEEEENS5_IJNSA_ILi64EEESF_NSA_ILi32EEEEEEaNS5_IJlSB_lEEEaSI_NS4_8TiledMMAINS4_8MMA_AtomIJNS4_15SM100_MMA_S8_SSIaaiLi64ELi64ELNS4_4UMMA5MajorE0ELSN_0ELNSM_8SaturateE0EEEEEENS4_6LayoutINS5_IJSB_SB_SB_EEENS5_IJNSA_ILi0EEEST_ST_EEEEENS5_IJNS4_10UnderscoreESW_SW_EEEEENS4_23SM90_TMA_LOAD_MULTICASTENS4_14ComposedLayoutINS4_7SwizzleILi1ELi4ELi3EEENS4_18smem_ptr_flag_bitsILi8EEENSR_INS5_IJSC_SG_EEENS5_IJSG_SB_EEEEEEEvNS4_8identityENS4_13SM90_TMA_LOADES18_vS19_EENS_8epilogue10collective18CollectiveEpilogueINS1C_23Sm100TmaWarpSpecializedILi1ELi1ELi32ELb0ELb0EEEJSH_NS5_IJNSR_ISF_SB_EES1H_EEEaSI_aSI_NS1C_6fusion15FusionCallbacksIS1G_NS1J_17LinearCombinationIaiaiLNS_15FloatRoundStyleE2EEESH_S1I_JEEENS4_5SM1004TMEM4LOAD26SM100_TMEM_LOAD_16dp32b32xES1A_NS10_INS11_ILi2ELi4ELi3EEES14_NSR_INS5_IJSC_SF_EEENS5_IJSF_SB_EEEEEEENS4_39AutoVectorizingCopyWithAssumedAlignmentILi128EEENS4_14SM90_TMA_STOREES1X_S1Z_S1Z_EEEvvEEEEvNT_6ParamsE) ;  /* 0xffffff58046c7950 */ /* 0x000fea0003c3ffff */
        .weak           $__internal_2_$__cuda_sm10x_tcgen05_guardrail_trap_unallocated_columns_being_dealloced
        .type           $__internal_2_$__cuda_sm10x_tcgen05_guardrail_trap_unallocated_columns_being_dealloced,@function
        .size           $__internal_2_$__cuda_sm10x_tcgen05_guardrail_trap_unallocated_columns_being_dealloced,(.L_x_286 - $__internal_2_$__cuda_sm10x_tcgen05_guardrail_trap_unallocated_columns_being_dealloced)
$__internal_2_$__cuda_sm10x_tcgen05_guardrail_trap_unallocated_columns_being_dealloced:
[----:B------:R-:W-:Y:S05]  /*a650*/  BPT.TRAP 0x1 ;  /* 0x000000040000795c */ /* 0x000fea0000300000 */
[----:B------:R-:W-:-:S04]  /*a660*/  HFMA2 R3, -RZ, RZ, 0, 0 ;  /* 0x00000000ff037431 */ /* 0x000fc800000001ff */
[----:B------:R-:W-:Y:S05]  /*a670*/  RET.REL.NODEC R2 `(_ZN7cutlass13device_kernelINS_4gemm6kernel13GemmUniversalIN4cute5tupleIJiiiiEEENS1_10collective13CollectiveMmaINS1_35MainloopSm100TmaUmmaWarpSpecializedILi54ELi2ELi4ENS5_IJNS4_1CILi1EEENSA_ILi8EEESB_EEEEENS5_IJNSA_ILi64EEESF_NSA_ILi32EEEEEEaNS5_IJlSB_lEEEaSI_NS4_8TiledMMAINS4_8MMA_AtomIJNS4_15SM100_MMA_S8_SSIaaiLi64ELi64ELNS4_4UMMA5MajorE0ELSN_0ELNSM_8SaturateE0EEEEEENS4_6LayoutINS5_IJSB_SB_SB_EEENS5_IJNSA_ILi0EEEST_ST_EEEEENS5_IJNS4_10UnderscoreESW_SW_EEEEENS4_23SM90_TMA_LOAD_MULTICASTENS4_14ComposedLayoutINS4_7SwizzleILi1ELi4ELi3EEENS4_18smem_ptr_flag_bitsILi8EEENSR_INS5_IJSC_SG_EEENS5_IJSG_SB_EEEEEEEvNS4_8identityENS4_13SM90_TMA_LOADES18_vS19_EENS_8epilogue10collective18CollectiveEpilogueINS1C_23Sm100TmaWarpSpecializedILi1ELi1ELi32ELb0ELb0EEEJSH_NS5_IJNSR_ISF_SB_EES1H_EEEaSI_aSI_NS1C_6fusion15FusionCallbacksIS1G_NS1J_17LinearCombinationIaiaiLNS_15FloatRoundStyleE2EEESH_S1I_JEEENS4_5SM1004TMEM4LOAD26SM100_TMEM_LOAD_16dp32b32xES1A_NS10_INS11_ILi2ELi4ELi3EEES14_NSR_INS5_IJSC_SF_EEENS5_IJSF_SB_EEEEEEENS4_39AutoVectorizingCopyWithAssumedAlignmentILi128EEENS4_14SM90_TMA_STOREES1X_S1Z_S1Z_EEEvvEEEEvNT_6ParamsE) ;  /* 0xffffff5802607950 */ /* 0x000fea0003c3ffff */
.L_x_285:
[----:B------:R-:W-:-:S00]  /*a680*/  BRA `(.L_x_285) ;  /* 0xfffffffc00fc7947 */ /* 0x000fc0000383ffff */
[----:B------:R-:W-:-:S00]  /*a690*/  NOP ;  /* 0x0000000000007918 */ /* 0x000fc00000000000 */
        /* <DEDUP_REMOVED lines=14> */
.L_x_286:


//--------------------- .nv.global.init           --------------------------
	.section	.nv.global.init,"aw",@progbits
.nv.global.init:
	.type		$str$27,@object
	.size		$str$27,($str$28 - $str$27)
$str$27:
        /*0000*/ 	.byte	0x28, 0x61, 0x64, 0x64, 0x72, 0x65, 0x73, 0x73, 0x20, 0x26, 0x20, 0x6d, 0x61, 0x73, 0x6b, 0x29
        /*0010*/ 	.byte	0x20, 0x3d, 0x3d, 0x20, 0x30, 0x00
	.type		$str$28,@object
	.size		$str$28,($str$26 - $str$28)
$str$28:
        /*0016*/ 	.byte	0x2f, 0x74, 0x6d, 0x70, 0x2f, 0x63, 0x75, 0x74, 0x6c, 0x61, 0x73, 0x73, 0x5f, 0x73, 0x77, 0x65
        /*0026*/ 	.byte	0x65, 0x70, 0x5f, 0x73, 0x72, 0x63, 0x2f, 0x69, 0x6e, 0x63, 0x6c, 0x75, 0x64, 0x65, 0x2f, 0x63
        /*0036*/ 	.byte	0x75, 0x74, 0x65, 0x2f, 0x70, 0x6f, 0x69, 0x6e, 0x74, 0x65, 0x72, 0x5f, 0x66, 0x6c, 0x61, 0x67
        /*0046*/ 	.byte	0x67, 0x65, 0x64, 0x2e, 0x68, 0x70, 0x70, 0x00
	.type		$str$26,@object
	.size		$str$26,($str$25 - $str$26)
$str$26:
        /*004e*/ 	.byte	0x2f, 0x74, 0x6d, 0x70, 0x2f, 0x63, 0x75, 0x74, 0x6c, 0x61, 0x73, 0x73, 0x5f, 0x73, 0x77, 0x65
        /*005e*/ 	.byte	0x65, 0x70, 0x5f, 0x73, 0x72, 0x63, 0x2f, 0x69, 0x6e, 0x63, 0x6c, 0x75, 0x64, 0x65, 0x2f, 0x63
        /*006e*/ 	.byte	0x75, 0x74, 0x65, 0x2f, 0x61, 0x74, 0x6f, 0x6d, 0x2f, 0x63, 0x6f, 0x70, 0x79, 0x5f, 0x74, 0x72
        /*007e*/ 	.byte	0x61, 0x69, 0x74, 0x73, 0x5f, 0x73, 0x6d, 0x31, 0x30, 0x30, 0x2e, 0x68, 0x70, 0x70, 0x00
	.type		$str$25,@object
	.size		$str$25,(__unnamed_1 - $str$25)
$str$25:
        /*008d*/ 	.byte	0x28, 0x28, 0x75, 0x69, 0x6e, 0x74, 0x33, 0x32, 0x5f, 0x74, 0x28, 0x74, 0x68, 0x72, 0x65, 0x61
        /*009d*/ 	.byte	0x64, 0x49, 0x64, 0x78, 0x2e, 0x78, 0x29, 0x20, 0x2f, 0x20, 0x33, 0x32, 0x29, 0x20, 0x25, 0x20
        /*00ad*/ 	.byte	0x34, 0x29, 0x20, 0x3d, 0x3d, 0x20, 0x28, 0x28, 0x28, 0x74, 0x6d, 0x65, 0x6d, 0x5f, 0x61, 0x64
        /*00bd*/ 	.byte	0x64, 0x72, 0x20, 0x3e, 0x3e, 0x20, 0x31, 0x36, 0x29, 0x20, 0x2f, 0x20, 0x33, 0x32, 0x29, 0x20
        /*00cd*/ 	.byte	0x25, 0x20, 0x34, 0x29, 0x00
	.type		__unnamed_1,@object
	.size		__unnamed_1,(__unnamed_2 - __unnamed_1)
__unnamed_1:
        /*00d2*/ 	.byte	0x61, 0x75, 0x74, 0x6f, 0x20, 0x63, 0x75, 0x74, 0x65, 0x3a, 0x3a, 0x61, 0x73, 0x5f, 0x70, 0x6f
        /* <DEDUP_REMOVED lines=24> */
        /*0262*/ 	.byte	0x00
	.type		__unnamed_2,@object
	.size		__unnamed_2,(.L_2 - __unnamed_2)
__unnamed_2:
        /* <DEDUP_REMOVED lines=41> */
.L_2:


//--------------------- .nv.shared._ZN7cutlass13device_kernelINS_4gemm6kernel13GemmUniversalIN4cute5tupleIJiiiiEEENS1_10collective13CollectiveMmaINS1_35MainloopSm100TmaUmmaWarpSpecializedILi54ELi2ELi4ENS5_IJNS4_1CILi1EEENSA_ILi8EEESB_EEEEENS5_IJNSA_ILi64EEESF_NSA_ILi32EEEEEEaNS5_IJlSB_lEEEaSI_NS4_8TiledMMAINS4_8MMA_AtomIJNS4_15SM100_MMA_S8_SSIaaiLi64ELi64ELNS4_4UMMA5MajorE0ELSN_0ELNSM_8SaturateE0EEEEEENS4_6LayoutINS5_IJSB_SB_SB_EEENS5_IJNSA_ILi0EEEST_ST_EEEEENS5_IJNS4_10UnderscoreESW_SW_EEEEENS4_23SM90_TMA_LOAD_MULTICASTENS4_14ComposedLayoutINS4_7SwizzleILi1ELi4ELi3EEENS4_18smem_ptr_flag_bitsILi8EEENSR_INS5_IJSC_SG_EEENS5_IJSG_SB_EEEEEEEvNS4_8identityENS4_13SM90_TMA_LOADES18_vS19_EENS_8epilogue10collective18CollectiveEpilogueINS1C_23Sm100TmaWarpSpecializedILi1ELi1ELi32ELb0ELb0EEEJSH_NS5_IJNSR_ISF_SB_EES1H_EEEaSI_aSI_NS1C_6fusion15FusionCallbacksIS1G_NS1J_17LinearCombinationIaiaiLNS_15FloatRoundStyleE2EEESH_S1I_JEEENS4_5SM1004TMEM4LOAD26SM100_TMEM_LOAD_16dp32b32xES1A_NS10_INS11_ILi2ELi4ELi3EEES14_NSR_INS5_IJSC_SF_EEENS5_IJSF_SB_EEEEEEENS4_39AutoVectorizingCopyWithAssumedAlignmentILi128EEENS4_14SM90_TMA_STOREES1X_S1Z_S1Z_EEEvvEEEEvNT_6ParamsE --------------------------
	.section	.nv.shared._ZN7cutlass13device_kernelINS_4gemm6kernel13GemmUniversalIN4cute5tupleIJiiiiEEENS1_10collective13CollectiveMmaINS1_35MainloopSm100TmaUmmaWarpSpecializedILi54ELi2ELi4ENS5_IJNS4_1CILi1EEENSA_ILi8EEESB_EEEEENS5_IJNSA_ILi64EEESF_NSA_ILi32EEEEEEaNS5_IJlSB_lEEEaSI_NS4_8TiledMMAINS4_8MMA_AtomIJNS4_15SM100_MMA_S8_SSIaaiLi64ELi64ELNS4_4UMMA5MajorE0ELSN_0ELNSM_8SaturateE0EEEEEENS4_6LayoutINS5_IJSB_SB_SB_EEENS5_IJNSA_ILi0EEEST_ST_EEEEENS5_IJNS4_10UnderscoreESW_SW_EEEEENS4_23SM90_TMA_LOAD_MULTICASTENS4_14ComposedLayoutINS4_7SwizzleILi1ELi4ELi3EEENS4_18smem_ptr_flag_bitsILi8EEENSR_INS5_IJSC_SG_EEENS5_IJSG_SB_EEEEEEEvNS4_8identityENS4_13SM90_TMA_LOADES18_vS19_EENS_8epilogue10collective18CollectiveEpilogueINS1C_23Sm100TmaWarpSpecializedILi1ELi1ELi32ELb0ELb0EEEJSH_NS5_IJNSR_ISF_SB_EES1H_EEEaSI_aSI_NS1C_6fusion15FusionCallbacksIS1G_NS1J_17LinearCombinationIaiaiLNS_15FloatRoundStyleE2EEESH_S1I_JEEENS4_5SM1004TMEM4LOAD26SM100_TMEM_LOAD_16dp32b32xES1A_NS10_INS11_ILi2ELi4ELi3EEES14_NSR_INS5_IJSC_SF_EEENS5_IJSF_SB_EEEEEEENS4_39AutoVectorizingCopyWithAssumedAlignmentILi128EEENS4_14SM90_TMA_STOREES1X_S1Z_S1Z_EEEvvEEEEvNT_6ParamsE,"aw",@nobits
	.sectionflags	@""
	.align	16
	.zero		1024


//--------------------- .nv.shared.reserved.0     --------------------------
	.section	.nv.shared.reserved.0,"aw",@nobits
	.weak		__nv_reservedSMEM_offset_0_alias
	.size		__nv_reservedSMEM_offset_0_alias, 0, 64
	.other		__nv_reservedSMEM_offset_0_alias,@"STO_CUDA_RESERVED_SHARED STV_DEFAULT"
__nv_reservedSMEM_offset_0_alias:
	.zero		0
.nv.shared.reserved.0:
	.zero		64
	.weak		__nv_reservedSMEM_tcgen05_partition
	.type		__nv_reservedSMEM_tcgen05_partition,@object
	.size		__nv_reservedSMEM_tcgen05_partition,(.L_0 - __nv_reservedSMEM_tcgen05_partition)
__nv_reservedSMEM_tcgen05_partition:
	.zero		32
.L_0:


//--------------------- .nv.global                --------------------------
	.section	.nv.global,"aw",@nobits
.nv.global:
	.type		_ZN40_INTERNAL_55ca555e_4_k_cu_a9a5ecf0_258454cute1_E,@object
	.size		_ZN40_INTERNAL_55ca555e_4_k_cu_a9a5ecf0_258454cute1_E,(_ZN40_INTERNAL_55ca555e_4_k_cu_a9a5ecf0_258454cuda3std3__45__cpo6cbeginE - _ZN40_INTERNAL_55ca555e_4_k_cu_a9a5ecf0_258454cute1_E)
_ZN40_INTERNAL_55ca555e_4_k_cu_a9a5ecf0_258454cute1_E:
	.zero		1
	.type		_ZN40_INTERNAL_55ca555e_4_k_cu_a9a5ecf0_258454cuda3std3__45__cpo6cbeginE,@object
	.size		_ZN40_INTERNAL_55ca555e_4_k_cu_a9a5ecf0_258454cuda3std3__45__cpo6cbeginE,(_ZN40_INTERNAL_55ca555e_4_k_cu_a9a5ecf0_258454cuda3std3__48in_placeE - _ZN40_INTERNAL_55ca555e_4_k_cu_a9a5ecf0_258454cuda3std3__45__cpo6cbeginE)
_ZN40_INTERNAL_55ca555e_4_k_cu_a9a5ecf0_258454cuda3std3__45__cpo6cbeginE:
	.zero		1
	.type		_ZN40_INTERNAL_55ca555e_4_k_cu_a9a5ecf0_258454cuda3std3__48in_placeE,@object
	.size		_ZN40_INTERNAL_55ca555e_4_k_cu_a9a5ecf0_258454cuda3std3__48in_placeE,(_ZN40_INTERNAL_55ca555e_4_k_cu_a9a5ecf0_258454cuda3std6ranges3__45__cpo9iter_moveE - _ZN40_INTERNAL_55ca555e_4_k_cu_a9a5ecf0_258454cuda3std3__48in_placeE)
_ZN40_INTERNAL_55ca555e_4_k_cu_a9a5ecf0_258454cuda3std3__48in_placeE:
	.zero		1
	.type		_ZN40_INTERNAL_55ca555e_4_k_cu_a9a5ecf0_258454cuda3std6ranges3__45__cpo9iter_moveE,@object
	.size		_ZN40_INTERNAL_55ca555e_4_k_cu_a9a5ecf0_258454cuda3std6ranges3__45__cpo9iter_moveE,(_ZN40_INTERNAL_55ca555e_4_k_cu_a9a5ecf0_258454cuda3std3__45__cpo5beginE - _ZN40_INTERNAL_55ca555e_4_k_cu_a9a5ecf0_258454cuda3std6ranges3__45__cpo9iter_moveE)
_ZN40_INTERNAL_55ca555e_4_k_cu_a9a5ecf0_258454cuda3std6ranges3__45__cpo9iter_moveE:
	.zero		1
	.type		_ZN40_INTERNAL_55ca555e_4_k_cu_a9a5ecf0_258454cuda3std3__45__cpo5beginE,@object
	.size		_ZN40_INTERNAL_55ca555e_4_k_cu_a9a5ecf0_258454cuda3std3__45__cpo5beginE,(_ZN40_INTERNAL_55ca555e_4_k_cu_a9a5ecf0_258454cuda3std3__442_GLOBAL__N__55ca555e_4_k_cu_a9a5ecf0_258456ignoreE - _ZN40_INTERNAL_55ca555e_4_k_cu_a9a5ecf0_258454cuda3std3__45__cpo5beginE)
_ZN40_INTERNAL_55ca555e_4_k_cu_a9a5ecf0_258454cuda3std3__45__cpo5beginE:
	.zero		1
	.type		_ZN40_INTERNAL_55ca555e_4_k_cu_a9a5ecf0_258454cuda3std3__442_GLOBAL__N__55ca555e_4_k_cu_a9a5ecf0_258456ignoreE,@object
	.size		_ZN40_INTERNAL_55ca555e_4_k_cu_a9a5ecf0_258454cuda3std3__442_GLOBAL__N__55ca555e_4_k_cu_a9a5ecf0_258456ignoreE,(_ZN40_INTERNAL_55ca555e_4_k_cu_a9a5ecf0_258454cute7productE - _ZN40_INTERNAL_55ca555e_4_k_cu_a9a5ecf0_258454cuda3std3__442_GLOBAL__N__55ca555e_4_k_cu_a9a5ecf0_258456ignoreE)
_ZN40_INTERNAL_55ca555e_4_k_cu_a9a5ecf0_258454cuda3std3__442_GLOBAL__N__55ca555e_4_k_cu_a9a5ecf0_258456ignoreE:
	.zero		1
	.type		_ZN40_INTERNAL_55ca555e_4_k_cu_a9a5ecf0_258454cute7productE,@object
	.size		_ZN40_INTERNAL_55ca555e_4_k_cu_a9a5ecf0_258454cute7productE,(_ZN40_INTERNAL_55ca555e_4_k_cu_a9a5ecf0_258454cuda3std3__45__cpo3endE - _ZN40_INTERNAL_55ca555e_4_k_cu_a9a5ecf0_258454cute7productE)
_ZN40_INTERNAL_55ca555e_4_k_cu_a9a5ecf0_258454cute7productE:
	.zero		1
	.type		_ZN40_INTERNAL_55ca555e_4_k_cu_a9a5ecf0_258454cuda3std3__45__cpo3endE,@object
	.size		_ZN40_INTERNAL_55ca555e_4_k_cu_a9a5ecf0_258454cuda3std3__45__cpo3endE,(_ZN40_INTERNAL_55ca555e_4_k_cu_a9a5ecf0_258454cuda3std3__419piecewise_constructE - _ZN40_INTERNAL_55ca555e_4_k_cu_a9a5ecf0_258454cuda3std3__45__cpo3endE)
_ZN40_INTERNAL_55ca555e_4_k_cu_a9a5ecf0_258454cuda3std3__45__cpo3endE:
	.zero		1
	.type		_ZN40_INTERNAL_55ca555e_4_k_cu_a9a5ecf0_258454cuda3std3__419piecewise_constructE,@object
	.size		_ZN40_INTERNAL_55ca555e_4_k_cu_a9a5ecf0_258454cuda3std3__419piecewise_constructE,(_ZN40_INTERNAL_55ca555e_4_k_cu_a9a5ecf0_258454cuda3std3__45__cpo4cendE - _ZN40_INTERNAL_55ca555e_4_k_cu_a9a5ecf0_258454cuda3std3__419piecewise_constructE)
_ZN40_INTERNAL_55ca555e_4_k_cu_a9a5ecf0_258454cuda3std3__419piecewise_constructE:
	.zero		1
	.type		_ZN40_INTERNAL_55ca555e_4_k_cu_a9a5ecf0_258454cuda3std3__45__cpo4cendE,@object
	.size		_ZN40_INTERNAL_55ca555e_4_k_cu_a9a5ecf0_258454cuda3std3__45__cpo4cendE,(_ZN40_INTERNAL_55ca555e_4_k_cu_a9a5ecf0_258454cuda3std6ranges3__45__cpo4swapE - _ZN40_INTERNAL_55ca555e_4_k_cu_a9a5ecf0_258454cuda3std3__45__cpo4cendE)
_ZN40_INTERNAL_55ca555e_4_k_cu_a9a5ecf0_258454cuda3std3__45__cpo4cendE:
	.zero		1
	.type		_ZN40_INTERNAL_55ca555e_4_k_cu_a9a5ecf0_258454cuda3std6ranges3__45__cpo4swapE,@object
	.size		_ZN40_INTERNAL_55ca555e_4_k_cu_a9a5ecf0_258454cuda3std6ranges3__45__cpo4swapE,(.L_10 - _ZN40_INTERNAL_55ca555e_4_k_cu_a9a5ecf0_258454cuda3std6ranges3__45__cpo4swapE)
_ZN40_INTERNAL_55ca555e_4_k_cu_a9a5ecf0_258454cuda3std6ranges3__45__cpo4swapE:
	.zero		1
.L_10:


//--------------------- .nv.constant0._ZN7cutlass13device_kernelINS_4gemm6kernel13GemmUniversalIN4cute5tupleIJiiiiEEENS1_10collective13CollectiveMmaINS1_35MainloopSm100TmaUmmaWarpSpecializedILi54ELi2ELi4ENS5_IJNS4_1CILi1EEENSA_ILi8EEESB_EEEEENS5_IJNSA_ILi64EEESF_NSA_ILi32EEEEEEaNS5_IJlSB_lEEEaSI_NS4_8TiledMMAINS4_8MMA_AtomIJNS4_15SM100_MMA_S8_SSIaaiLi64ELi64ELNS4_4UMMA5MajorE0ELSN_0ELNSM_8SaturateE0EEEEEENS4_6LayoutINS5_IJSB_SB_SB_EEENS5_IJNSA_ILi0EEEST_ST_EEEEENS5_IJNS4_10UnderscoreESW_SW_EEEEENS4_23SM90_TMA_LOAD_MULTICASTENS4_14ComposedLayoutINS4_7SwizzleILi1ELi4ELi3EEENS4_18smem_ptr_flag_bitsILi8EEENSR_INS5_IJSC_SG_EEENS5_IJSG_SB_EEEEEEEvNS4_8identityENS4_13SM90_TMA_LOADES18_vS19_EENS_8epilogue10collective18CollectiveEpilogueINS1C_23Sm100TmaWarpSpecializedILi1ELi1ELi32ELb0ELb0EEEJSH_NS5_IJNSR_ISF_SB_EES1H_EEEaSI_aSI_NS1C_6fusion15FusionCallbacksIS1G_NS1J_17LinearCombinationIaiaiLNS_15FloatRoundStyleE2EEESH_S1I_JEEENS4_5SM1004TMEM4LOAD26SM100_TMEM_LOAD_16dp32b32xES1A_NS10_INS11_ILi2ELi4ELi3EEES14_NSR_INS5_IJSC_SF_EEENS5_IJSF_SB_EEEEEEENS4_39AutoVectorizingCopyWithAssumedAlignmentILi128EEENS4_14SM90_TMA_STOREES1X_S1Z_S1Z_EEEvvEEEEvNT_6ParamsE --------------------------
	.section	.nv.constant0._ZN7cutlass13device_kernelINS_4gemm6kernel13GemmUniversalIN4cute5tupleIJiiiiEEENS1_10collective13CollectiveMmaINS1_35MainloopSm100TmaUmmaWarpSpecializedILi54ELi2ELi4ENS5_IJNS4_1CILi1EEENSA_ILi8EEESB_EEEEENS5_IJNSA_ILi64EEESF_NSA_ILi32EEEEEEaNS5_IJlSB_lEEEaSI_NS4_8TiledMMAINS4_8MMA_AtomIJNS4_15SM100_MMA_S8_SSIaaiLi64ELi64ELNS4_4UMMA5MajorE0ELSN_0ELNSM_8SaturateE0EEEEEENS4_6LayoutINS5_IJSB_SB_SB_EEENS5_IJNSA_ILi0EEEST_ST_EEEEENS5_IJNS4_10UnderscoreESW_SW_EEEEENS4_23SM90_TMA_LOAD_MULTICASTENS4_14ComposedLayoutINS4_7SwizzleILi1ELi4ELi3EEENS4_18smem_ptr_flag_bitsILi8EEENSR_INS5_IJSC_SG_EEENS5_IJSG_SB_EEEEEEEvNS4_8identityENS4_13SM90_TMA_LOADES18_vS19_EENS_8epilogue10collective18CollectiveEpilogueINS1C_23Sm100TmaWarpSpecializedILi1ELi1ELi32ELb0ELb0EEEJSH_NS5_IJNSR_ISF_SB_EES1H_EEEaSI_aSI_NS1C_6fusion15FusionCallbacksIS1G_NS1J_17LinearCombinationIaiaiLNS_15FloatRoundStyleE2EEESH_S1I_JEEENS4_5SM1004TMEM4LOAD26SM100_TMEM_LOAD_16dp32b32xES1A_NS10_INS11_ILi2ELi4ELi3EEES14_NSR_INS5_IJSC_SF_EEENS5_IJSF_SB_EEEEEEENS4_39AutoVectorizingCopyWithAssumedAlignmentILi128EEENS4_14SM90_TMA_STOREES1X_S1Z_S1Z_EEEvvEEEEvNT_6ParamsE,"a",@progbits
	.sectionflags	@""
	.align	4
.nv.constant0._ZN7cutlass13device_kernelINS_4gemm6kernel13GemmUniversalIN4cute5tupleIJiiiiEEENS1_10collective13CollectiveMmaINS1_35MainloopSm100TmaUmmaWarpSpecializedILi54ELi2ELi4ENS5_IJNS4_1CILi1EEENSA_ILi8EEESB_EEEEENS5_IJNSA_ILi64EEESF_NSA_ILi32EEEEEEaNS5_IJlSB_lEEEaSI_NS4_8TiledMMAINS4_8MMA_AtomIJNS4_15SM100_MMA_S8_SSIaaiLi64ELi64ELNS4_4UMMA5MajorE0ELSN_0ELNSM_8SaturateE0EEEEEENS4_6LayoutINS5_IJSB_SB_SB_EEENS5_IJNSA_ILi0EEEST_ST_EEEEENS5_IJNS4_10UnderscoreESW_SW_EEEEENS4_23SM90_TMA_LOAD_MULTICASTENS4_14ComposedLayoutINS4_7SwizzleILi1ELi4ELi3EEENS4_18smem_ptr_flag_bitsILi8EEENSR_INS5_IJSC_SG_EEENS5_IJSG_SB_EEEEEEEvNS4_8identityENS4_13SM90_TMA_LOADES18_vS19_EENS_8epilogue10collective18CollectiveEpilogueINS1C_23Sm100TmaWarpSpecializedILi1ELi1ELi32ELb0ELb0EEEJSH_NS5_IJNSR_ISF_SB_EES1H_EEEaSI_aSI_NS1C_6fusion15FusionCallbacksIS1G_NS1J_17LinearCombinationIaiaiLNS_15FloatRoundStyleE2EEESH_S1I_JEEENS4_5SM1004TMEM4LOAD26SM100_TMEM_LOAD_16dp32b32xES1A_NS10_INS11_ILi2ELi4ELi3EEES14_NSR_INS5_IJSC_SF_EEENS5_IJSF_SB_EEEEEEENS4_39AutoVectorizingCopyWithAssumedAlignmentILi128EEENS4_14SM90_TMA_STOREES1X_S1Z_S1Z_EEEvvEEEEvNT_6ParamsE:
	.zero		2944


//--------------------- SYMBOLS --------------------------

	.type		.nv.reservedSmem.offset0,@object
	.size		.nv.reservedSmem.offset0,0x4
	.type		.nv.reservedSmem.cap,@object
	.size		.nv.reservedSmem.cap,0x4
	.type		__assertfail,@function
